//
// Generated by NVIDIA NVVM Compiler
//
// Compiler Build ID: CL-36424714
// Cuda compilation tools, release 13.0, V13.0.88
// Based on NVVM 20.0.0
//

.version 9.0
.target sm_100
.address_size 64

	// .globl	_Z16naiveConvolutionPfS_S_ii
.const .align 4 .b8 d_mask[20];

.visible .entry _Z16naiveConvolutionPfS_S_ii(
	.param .u64 .ptr .align 1 _Z16naiveConvolutionPfS_S_ii_param_0,
	.param .u64 .ptr .align 1 _Z16naiveConvolutionPfS_S_ii_param_1,
	.param .u64 .ptr .align 1 _Z16naiveConvolutionPfS_S_ii_param_2,
	.param .u32 _Z16naiveConvolutionPfS_S_ii_param_3,
	.param .u32 _Z16naiveConvolutionPfS_S_ii_param_4
)
{
	.reg .pred 	%p<55>;
	.reg .b32 	%r<61>;
	.reg .b32 	%f<96>;
	.reg .b64 	%rd<47>;

	ld.param.u64 	%rd7, [_Z16naiveConvolutionPfS_S_ii_param_0];
	ld.param.u64 	%rd6, [_Z16naiveConvolutionPfS_S_ii_param_1];
	ld.param.u64 	%rd8, [_Z16naiveConvolutionPfS_S_ii_param_2];
	ld.param.u32 	%r38, [_Z16naiveConvolutionPfS_S_ii_param_3];
	ld.param.u32 	%r39, [_Z16naiveConvolutionPfS_S_ii_param_4];
	cvta.to.global.u64 	%rd1, %rd8;
	cvta.to.global.u64 	%rd2, %rd7;
	mov.u32 	%r40, %ctaid.x;
	mov.u32 	%r41, %ntid.x;
	mov.u32 	%r42, %tid.x;
	mad.lo.s32 	%r1, %r40, %r41, %r42;
	shr.u32 	%r43, %r39, 31;
	add.s32 	%r44, %r39, %r43;
	shr.s32 	%r2, %r44, 1;
	setp.ge.s32 	%p1, %r1, %r38;
	@%p1 bra 	$L__BB0_44;
	setp.lt.s32 	%p2, %r39, -1;
	mov.f32 	%f95, 0f00000000;
	@%p2 bra 	$L__BB0_43;
	neg.s32 	%r59, %r2;
	abs.s32 	%r45, %r2;
	add.s32 	%r4, %r2, %r45;
	add.s32 	%r5, %r4, 1;
	and.b32  	%r6, %r5, 7;
	setp.lt.u32 	%p3, %r4, 7;
	mov.f32 	%f95, 0f00000000;
	@%p3 bra 	$L__BB0_22;
	sub.s32 	%r57, 3, %r2;
	and.b32  	%r47, %r5, -8;
	neg.s32 	%r56, %r47;
	sub.s32 	%r54, %r1, %r2;
	mov.f32 	%f95, 0f00000000;
	mov.b32 	%r55, 3;
$L__BB0_4:
	.pragma "nounroll";
	setp.lt.s32 	%p4, %r54, 0;
	setp.ge.s32 	%p5, %r54, %r38;
	add.s32 	%r48, %r55, -3;
	mul.wide.s32 	%rd9, %r48, 4;
	add.s64 	%rd3, %rd1, %rd9;
	or.pred  	%p6, %p4, %p5;
	@%p6 bra 	$L__BB0_6;
	mul.wide.u32 	%rd10, %r54, 4;
	add.s64 	%rd11, %rd2, %rd10;
	ld.global.f32 	%f42, [%rd11];
	ld.global.f32 	%f43, [%rd3];
	fma.rn.f32 	%f95, %f42, %f43, %f95;
$L__BB0_6:
	add.s32 	%r14, %r54, 1;
	setp.lt.s32 	%p7, %r14, 0;
	setp.ge.s32 	%p8, %r14, %r38;
	or.pred  	%p9, %p7, %p8;
	@%p9 bra 	$L__BB0_8;
	mul.wide.u32 	%rd12, %r14, 4;
	add.s64 	%rd13, %rd2, %rd12;
	ld.global.f32 	%f44, [%rd13];
	ld.global.f32 	%f45, [%rd3+4];
	fma.rn.f32 	%f95, %f44, %f45, %f95;
$L__BB0_8:
	add.s32 	%r15, %r54, 2;
	setp.lt.s32 	%p10, %r15, 0;
	setp.ge.s32 	%p11, %r15, %r38;
	or.pred  	%p12, %p10, %p11;
	@%p12 bra 	$L__BB0_10;
	mul.wide.u32 	%rd14, %r15, 4;
	add.s64 	%rd15, %rd2, %rd14;
	ld.global.f32 	%f46, [%rd15];
	ld.global.f32 	%f47, [%rd3+8];
	fma.rn.f32 	%f95, %f46, %f47, %f95;
$L__BB0_10:
	add.s32 	%r16, %r54, 3;
	setp.lt.s32 	%p13, %r16, 0;
	setp.ge.s32 	%p14, %r16, %r38;
	or.pred  	%p15, %p13, %p14;
	@%p15 bra 	$L__BB0_12;
	mul.wide.u32 	%rd16, %r16, 4;
	add.s64 	%rd17, %rd2, %rd16;
	ld.global.f32 	%f48, [%rd17];
	ld.global.f32 	%f49, [%rd3+12];
	fma.rn.f32 	%f95, %f48, %f49, %f95;
$L__BB0_12:
	add.s32 	%r17, %r54, 4;
	setp.lt.s32 	%p16, %r17, 0;
	setp.ge.s32 	%p17, %r17, %r38;
	or.pred  	%p18, %p16, %p17;
	@%p18 bra 	$L__BB0_14;
	mul.wide.u32 	%rd18, %r17, 4;
	add.s64 	%rd19, %rd2, %rd18;
	ld.global.f32 	%f50, [%rd19];
	ld.global.f32 	%f51, [%rd3+16];
	fma.rn.f32 	%f95, %f50, %f51, %f95;
$L__BB0_14:
	add.s32 	%r18, %r54, 5;
	setp.lt.s32 	%p19, %r18, 0;
	setp.ge.s32 	%p20, %r18, %r38;
	or.pred  	%p21, %p19, %p20;
	@%p21 bra 	$L__BB0_16;
	mul.wide.u32 	%rd20, %r18, 4;
	add.s64 	%rd21, %rd2, %rd20;
	ld.global.f32 	%f52, [%rd21];
	ld.global.f32 	%f53, [%rd3+20];
	fma.rn.f32 	%f95, %f52, %f53, %f95;
$L__BB0_16:
	add.s32 	%r19, %r54, 6;
	setp.lt.s32 	%p22, %r19, 0;
	setp.ge.s32 	%p23, %r19, %r38;
	or.pred  	%p24, %p22, %p23;
	@%p24 bra 	$L__BB0_18;
	mul.wide.u32 	%rd22, %r19, 4;
	add.s64 	%rd23, %rd2, %rd22;
	ld.global.f32 	%f54, [%rd23];
	ld.global.f32 	%f55, [%rd3+24];
	fma.rn.f32 	%f95, %f54, %f55, %f95;
$L__BB0_18:
	add.s32 	%r20, %r54, 7;
	setp.lt.s32 	%p25, %r20, 0;
	setp.ge.s32 	%p26, %r20, %r38;
	or.pred  	%p27, %p25, %p26;
	@%p27 bra 	$L__BB0_20;
	mul.wide.u32 	%rd24, %r20, 4;
	add.s64 	%rd25, %rd2, %rd24;
	ld.global.f32 	%f56, [%rd25];
	ld.global.f32 	%f57, [%rd3+28];
	fma.rn.f32 	%f95, %f56, %f57, %f95;
$L__BB0_20:
	add.s32 	%r57, %r57, 8;
	add.s32 	%r56, %r56, 8;
	add.s32 	%r55, %r55, 8;
	add.s32 	%r54, %r54, 8;
	setp.ne.s32 	%p28, %r56, 0;
	@%p28 bra 	$L__BB0_4;
	add.s32 	%r59, %r57, -3;
$L__BB0_22:
	setp.eq.s32 	%p29, %r6, 0;
	@%p29 bra 	$L__BB0_43;
	setp.lt.u32 	%p30, %r6, 4;
	@%p30 bra 	$L__BB0_33;
	add.s32 	%r27, %r59, %r1;
	setp.lt.s32 	%p31, %r27, 0;
	setp.ge.s32 	%p32, %r27, %r38;
	add.s32 	%r49, %r59, %r2;
	mul.wide.s32 	%rd26, %r49, 4;
	add.s64 	%rd4, %rd1, %rd26;
	or.pred  	%p33, %p31, %p32;
	@%p33 bra 	$L__BB0_26;
	mul.wide.u32 	%rd27, %r27, 4;
	add.s64 	%rd28, %rd2, %rd27;
	ld.global.f32 	%f59, [%rd28];
	ld.global.f32 	%f60, [%rd4];
	fma.rn.f32 	%f95, %f59, %f60, %f95;
$L__BB0_26:
	add.s32 	%r28, %r27, 1;
	setp.lt.s32 	%p34, %r28, 0;
	setp.ge.s32 	%p35, %r28, %r38;
	or.pred  	%p36, %p34, %p35;
	@%p36 bra 	$L__BB0_28;
	mul.wide.u32 	%rd29, %r28, 4;
	add.s64 	%rd30, %rd2, %rd29;
	ld.global.f32 	%f61, [%rd30];
	ld.global.f32 	%f62, [%rd4+4];
	fma.rn.f32 	%f95, %f61, %f62, %f95;
$L__BB0_28:
	add.s32 	%r29, %r27, 2;
	setp.lt.s32 	%p37, %r29, 0;
	setp.ge.s32 	%p38, %r29, %r38;
	or.pred  	%p39, %p37, %p38;
	@%p39 bra 	$L__BB0_30;
	mul.wide.u32 	%rd31, %r29, 4;
	add.s64 	%rd32, %rd2, %rd31;
	ld.global.f32 	%f63, [%rd32];
	ld.global.f32 	%f64, [%rd4+8];
	fma.rn.f32 	%f95, %f63, %f64, %f95;
$L__BB0_30:
	add.s32 	%r30, %r27, 3;
	setp.lt.s32 	%p40, %r30, 0;
	setp.ge.s32 	%p41, %r30, %r38;
	or.pred  	%p42, %p40, %p41;
	@%p42 bra 	$L__BB0_32;
	mul.wide.u32 	%rd33, %r30, 4;
	add.s64 	%rd34, %rd2, %rd33;
	ld.global.f32 	%f65, [%rd34];
	ld.global.f32 	%f66, [%rd4+12];
	fma.rn.f32 	%f95, %f65, %f66, %f95;
$L__BB0_32:
	add.s32 	%r59, %r59, 4;
$L__BB0_33:
	and.b32  	%r50, %r5, 3;
	setp.eq.s32 	%p43, %r50, 0;
	@%p43 bra 	$L__BB0_43;
	setp.eq.s32 	%p44, %r50, 1;
	@%p44 bra 	$L__BB0_40;
	add.s32 	%r33, %r59, %r1;
	setp.lt.s32 	%p45, %r33, 0;
	setp.ge.s32 	%p46, %r33, %r38;
	add.s32 	%r51, %r59, %r2;
	mul.wide.s32 	%rd35, %r51, 4;
	add.s64 	%rd5, %rd1, %rd35;
	or.pred  	%p47, %p45, %p46;
	@%p47 bra 	$L__BB0_37;
	mul.wide.u32 	%rd36, %r33, 4;
	add.s64 	%rd37, %rd2, %rd36;
	ld.global.f32 	%f68, [%rd37];
	ld.global.f32 	%f69, [%rd5];
	fma.rn.f32 	%f95, %f68, %f69, %f95;
$L__BB0_37:
	add.s32 	%r34, %r33, 1;
	setp.lt.s32 	%p48, %r34, 0;
	setp.ge.s32 	%p49, %r34, %r38;
	or.pred  	%p50, %p48, %p49;
	@%p50 bra 	$L__BB0_39;
	mul.wide.u32 	%rd38, %r34, 4;
	add.s64 	%rd39, %rd2, %rd38;
	ld.global.f32 	%f70, [%rd39];
	ld.global.f32 	%f71, [%rd5+4];
	fma.rn.f32 	%f95, %f70, %f71, %f95;
$L__BB0_39:
	add.s32 	%r59, %r59, 2;
$L__BB0_40:
	and.b32  	%r52, %r4, 1;
	setp.eq.b32 	%p51, %r52, 1;
	@%p51 bra 	$L__BB0_43;
	add.s32 	%r37, %r59, %r1;
	setp.lt.s32 	%p52, %r37, 0;
	setp.ge.s32 	%p53, %r37, %r38;
	or.pred  	%p54, %p52, %p53;
	@%p54 bra 	$L__BB0_43;
	mul.wide.u32 	%rd40, %r37, 4;
	add.s64 	%rd41, %rd2, %rd40;
	ld.global.f32 	%f72, [%rd41];
	add.s32 	%r53, %r59, %r2;
	mul.wide.s32 	%rd42, %r53, 4;
	add.s64 	%rd43, %rd1, %rd42;
	ld.global.f32 	%f73, [%rd43];
	fma.rn.f32 	%f95, %f72, %f73, %f95;
$L__BB0_43:
	cvta.to.global.u64 	%rd44, %rd6;
	mul.wide.s32 	%rd45, %r1, 4;
	add.s64 	%rd46, %rd44, %rd45;
	st.global.f32 	[%rd46], %f95;
$L__BB0_44:
	ret;

}
	// .globl	_Z25constantMemoryConvolutionPfS_ii
.visible .entry _Z25constantMemoryConvolutionPfS_ii(
	.param .u64 .ptr .align 1 _Z25constantMemoryConvolutionPfS_ii_param_0,
	.param .u64 .ptr .align 1 _Z25constantMemoryConvolutionPfS_ii_param_1,
	.param .u32 _Z25constantMemoryConvolutionPfS_ii_param_2,
	.param .u32 _Z25constantMemoryConvolutionPfS_ii_param_3
)
{
	.reg .pred 	%p<55>;
	.reg .b32 	%r<61>;
	.reg .b32 	%f<96>;
	.reg .b64 	%rd<49>;

	ld.param.u64 	%rd6, [_Z25constantMemoryConvolutionPfS_ii_param_0];
	ld.param.u64 	%rd5, [_Z25constantMemoryConvolutionPfS_ii_param_1];
	ld.param.u32 	%r38, [_Z25constantMemoryConvolutionPfS_ii_param_2];
	ld.param.u32 	%r39, [_Z25constantMemoryConvolutionPfS_ii_param_3];
	cvta.to.global.u64 	%rd1, %rd6;
	mov.u32 	%r40, %ctaid.x;
	mov.u32 	%r41, %ntid.x;
	mov.u32 	%r42, %tid.x;
	mad.lo.s32 	%r1, %r40, %r41, %r42;
	shr.u32 	%r43, %r39, 31;
	add.s32 	%r44, %r39, %r43;
	shr.s32 	%r2, %r44, 1;
	setp.ge.s32 	%p1, %r1, %r38;
	@%p1 bra 	$L__BB1_44;
	setp.lt.s32 	%p2, %r39, -1;
	mov.f32 	%f95, 0f00000000;
	@%p2 bra 	$L__BB1_43;
	neg.s32 	%r59, %r2;
	abs.s32 	%r45, %r2;
	add.s32 	%r4, %r2, %r45;
	add.s32 	%r5, %r4, 1;
	and.b32  	%r6, %r5, 7;
	setp.lt.u32 	%p3, %r4, 7;
	mov.f32 	%f95, 0f00000000;
	@%p3 bra 	$L__BB1_22;
	sub.s32 	%r57, 3, %r2;
	and.b32  	%r47, %r5, -8;
	neg.s32 	%r56, %r47;
	sub.s32 	%r54, %r1, %r2;
	mov.f32 	%f95, 0f00000000;
	mov.b32 	%r55, 3;
	mov.u64 	%rd8, d_mask;
$L__BB1_4:
	.pragma "nounroll";
	setp.lt.s32 	%p4, %r54, 0;
	setp.ge.s32 	%p5, %r54, %r38;
	add.s32 	%r48, %r55, -3;
	mul.wide.s32 	%rd7, %r48, 4;
	add.s64 	%rd2, %rd8, %rd7;
	or.pred  	%p6, %p4, %p5;
	@%p6 bra 	$L__BB1_6;
	mul.wide.u32 	%rd9, %r54, 4;
	add.s64 	%rd10, %rd1, %rd9;
	ld.global.f32 	%f42, [%rd10];
	ld.const.f32 	%f43, [%rd2];
	fma.rn.f32 	%f95, %f42, %f43, %f95;
$L__BB1_6:
	add.s32 	%r14, %r54, 1;
	setp.lt.s32 	%p7, %r14, 0;
	setp.ge.s32 	%p8, %r14, %r38;
	or.pred  	%p9, %p7, %p8;
	@%p9 bra 	$L__BB1_8;
	mul.wide.u32 	%rd11, %r14, 4;
	add.s64 	%rd12, %rd1, %rd11;
	ld.global.f32 	%f44, [%rd12];
	ld.const.f32 	%f45, [%rd2+4];
	fma.rn.f32 	%f95, %f44, %f45, %f95;
$L__BB1_8:
	add.s32 	%r15, %r54, 2;
	setp.lt.s32 	%p10, %r15, 0;
	setp.ge.s32 	%p11, %r15, %r38;
	or.pred  	%p12, %p10, %p11;
	@%p12 bra 	$L__BB1_10;
	mul.wide.u32 	%rd13, %r15, 4;
	add.s64 	%rd14, %rd1, %rd13;
	ld.global.f32 	%f46, [%rd14];
	ld.const.f32 	%f47, [%rd2+8];
	fma.rn.f32 	%f95, %f46, %f47, %f95;
$L__BB1_10:
	add.s32 	%r16, %r54, 3;
	setp.lt.s32 	%p13, %r16, 0;
	setp.ge.s32 	%p14, %r16, %r38;
	or.pred  	%p15, %p13, %p14;
	@%p15 bra 	$L__BB1_12;
	mul.wide.u32 	%rd15, %r16, 4;
	add.s64 	%rd16, %rd1, %rd15;
	ld.global.f32 	%f48, [%rd16];
	ld.const.f32 	%f49, [%rd2+12];
	fma.rn.f32 	%f95, %f48, %f49, %f95;
$L__BB1_12:
	add.s32 	%r17, %r54, 4;
	setp.lt.s32 	%p16, %r17, 0;
	setp.ge.s32 	%p17, %r17, %r38;
	or.pred  	%p18, %p16, %p17;
	@%p18 bra 	$L__BB1_14;
	mul.wide.u32 	%rd17, %r17, 4;
	add.s64 	%rd18, %rd1, %rd17;
	ld.global.f32 	%f50, [%rd18];
	ld.const.f32 	%f51, [%rd2+16];
	fma.rn.f32 	%f95, %f50, %f51, %f95;
$L__BB1_14:
	add.s32 	%r18, %r54, 5;
	setp.lt.s32 	%p19, %r18, 0;
	setp.ge.s32 	%p20, %r18, %r38;
	or.pred  	%p21, %p19, %p20;
	@%p21 bra 	$L__BB1_16;
	mul.wide.u32 	%rd19, %r18, 4;
	add.s64 	%rd20, %rd1, %rd19;
	ld.global.f32 	%f52, [%rd20];
	ld.const.f32 	%f53, [%rd2+20];
	fma.rn.f32 	%f95, %f52, %f53, %f95;
$L__BB1_16:
	add.s32 	%r19, %r54, 6;
	setp.lt.s32 	%p22, %r19, 0;
	setp.ge.s32 	%p23, %r19, %r38;
	or.pred  	%p24, %p22, %p23;
	@%p24 bra 	$L__BB1_18;
	mul.wide.u32 	%rd21, %r19, 4;
	add.s64 	%rd22, %rd1, %rd21;
	ld.global.f32 	%f54, [%rd22];
	ld.const.f32 	%f55, [%rd2+24];
	fma.rn.f32 	%f95, %f54, %f55, %f95;
$L__BB1_18:
	add.s32 	%r20, %r54, 7;
	setp.lt.s32 	%p25, %r20, 0;
	setp.ge.s32 	%p26, %r20, %r38;
	or.pred  	%p27, %p25, %p26;
	@%p27 bra 	$L__BB1_20;
	mul.wide.u32 	%rd23, %r20, 4;
	add.s64 	%rd24, %rd1, %rd23;
	ld.global.f32 	%f56, [%rd24];
	ld.const.f32 	%f57, [%rd2+28];
	fma.rn.f32 	%f95, %f56, %f57, %f95;
$L__BB1_20:
	add.s32 	%r57, %r57, 8;
	add.s32 	%r56, %r56, 8;
	add.s32 	%r55, %r55, 8;
	add.s32 	%r54, %r54, 8;
	setp.ne.s32 	%p28, %r56, 0;
	@%p28 bra 	$L__BB1_4;
	add.s32 	%r59, %r57, -3;
$L__BB1_22:
	setp.eq.s32 	%p29, %r6, 0;
	@%p29 bra 	$L__BB1_43;
	setp.lt.u32 	%p30, %r6, 4;
	@%p30 bra 	$L__BB1_33;
	add.s32 	%r27, %r59, %r1;
	setp.lt.s32 	%p31, %r27, 0;
	setp.ge.s32 	%p32, %r27, %r38;
	add.s32 	%r49, %r59, %r2;
	mul.wide.s32 	%rd25, %r49, 4;
	mov.u64 	%rd26, d_mask;
	add.s64 	%rd3, %rd26, %rd25;
	or.pred  	%p33, %p31, %p32;
	@%p33 bra 	$L__BB1_26;
	mul.wide.u32 	%rd27, %r27, 4;
	add.s64 	%rd28, %rd1, %rd27;
	ld.global.f32 	%f59, [%rd28];
	ld.const.f32 	%f60, [%rd3];
	fma.rn.f32 	%f95, %f59, %f60, %f95;
$L__BB1_26:
	add.s32 	%r28, %r27, 1;
	setp.lt.s32 	%p34, %r28, 0;
	setp.ge.s32 	%p35, %r28, %r38;
	or.pred  	%p36, %p34, %p35;
	@%p36 bra 	$L__BB1_28;
	mul.wide.u32 	%rd29, %r28, 4;
	add.s64 	%rd30, %rd1, %rd29;
	ld.global.f32 	%f61, [%rd30];
	ld.const.f32 	%f62, [%rd3+4];
	fma.rn.f32 	%f95, %f61, %f62, %f95;
$L__BB1_28:
	add.s32 	%r29, %r27, 2;
	setp.lt.s32 	%p37, %r29, 0;
	setp.ge.s32 	%p38, %r29, %r38;
	or.pred  	%p39, %p37, %p38;
	@%p39 bra 	$L__BB1_30;
	mul.wide.u32 	%rd31, %r29, 4;
	add.s64 	%rd32, %rd1, %rd31;
	ld.global.f32 	%f63, [%rd32];
	ld.const.f32 	%f64, [%rd3+8];
	fma.rn.f32 	%f95, %f63, %f64, %f95;
$L__BB1_30:
	add.s32 	%r30, %r27, 3;
	setp.lt.s32 	%p40, %r30, 0;
	setp.ge.s32 	%p41, %r30, %r38;
	or.pred  	%p42, %p40, %p41;
	@%p42 bra 	$L__BB1_32;
	mul.wide.u32 	%rd33, %r30, 4;
	add.s64 	%rd34, %rd1, %rd33;
	ld.global.f32 	%f65, [%rd34];
	ld.const.f32 	%f66, [%rd3+12];
	fma.rn.f32 	%f95, %f65, %f66, %f95;
$L__BB1_32:
	add.s32 	%r59, %r59, 4;
$L__BB1_33:
	and.b32  	%r50, %r5, 3;
	setp.eq.s32 	%p43, %r50, 0;
	@%p43 bra 	$L__BB1_43;
	setp.eq.s32 	%p44, %r50, 1;
	@%p44 bra 	$L__BB1_40;
	add.s32 	%r33, %r59, %r1;
	setp.lt.s32 	%p45, %r33, 0;
	setp.ge.s32 	%p46, %r33, %r38;
	add.s32 	%r51, %r59, %r2;
	mul.wide.s32 	%rd35, %r51, 4;
	mov.u64 	%rd36, d_mask;
	add.s64 	%rd4, %rd36, %rd35;
	or.pred  	%p47, %p45, %p46;
	@%p47 bra 	$L__BB1_37;
	mul.wide.u32 	%rd37, %r33, 4;
	add.s64 	%rd38, %rd1, %rd37;
	ld.global.f32 	%f68, [%rd38];
	ld.const.f32 	%f69, [%rd4];
	fma.rn.f32 	%f95, %f68, %f69, %f95;
$L__BB1_37:
	add.s32 	%r34, %r33, 1;
	setp.lt.s32 	%p48, %r34, 0;
	setp.ge.s32 	%p49, %r34, %r38;
	or.pred  	%p50, %p48, %p49;
	@%p50 bra 	$L__BB1_39;
	mul.wide.u32 	%rd39, %r34, 4;
	add.s64 	%rd40, %rd1, %rd39;
	ld.global.f32 	%f70, [%rd40];
	ld.const.f32 	%f71, [%rd4+4];
	fma.rn.f32 	%f95, %f70, %f71, %f95;
$L__BB1_39:
	add.s32 	%r59, %r59, 2;
$L__BB1_40:
	and.b32  	%r52, %r4, 1;
	setp.eq.b32 	%p51, %r52, 1;
	@%p51 bra 	$L__BB1_43;
	add.s32 	%r37, %r59, %r1;
	setp.lt.s32 	%p52, %r37, 0;
	setp.ge.s32 	%p53, %r37, %r38;
	or.pred  	%p54, %p52, %p53;
	@%p54 bra 	$L__BB1_43;
	mul.wide.u32 	%rd41, %r37, 4;
	add.s64 	%rd42, %rd1, %rd41;
	ld.global.f32 	%f72, [%rd42];
	add.s32 	%r53, %r59, %r2;
	mul.wide.s32 	%rd43, %r53, 4;
	mov.u64 	%rd44, d_mask;
	add.s64 	%rd45, %rd44, %rd43;
	ld.const.f32 	%f73, [%rd45];
	fma.rn.f32 	%f95, %f72, %f73, %f95;
$L__BB1_43:
	cvta.to.global.u64 	%rd46, %rd5;
	mul.wide.s32 	%rd47, %r1, 4;
	add.s64 	%rd48, %rd46, %rd47;
	st.global.f32 	[%rd48], %f95;
$L__BB1_44:
	ret;

}


// ===== COMPILED SASS (sm_100) =====

	.target	sm_100

	.elftype	@"ET_EXEC"


//--------------------- .note.nv.tkinfo           --------------------------
	.section	.note.nv.tkinfo,"",@"SHT_NOTE"
	.sectionflags	@"SHF_NOTE_NV_TKINFO"
	.tkinfo
        /*0018*/ 	.word	0x00000002
        /*0030*/ 	.string	""
        /*0030*/ 	.string	"ptxas"
        /*0030*/ 	.string	"Cuda compilation tools, release 13.0, V13.0.88"
        /*0030*/ 	.string	"Build cuda_13.0.r13.0/compiler.36424714_0"
        /*0030*/ 	.string	"-arch sm_100 -m 64 "



//--------------------- .note.nv.cuinfo           --------------------------
	.section	.note.nv.cuinfo,"",@"SHT_NOTE"
	.sectionflags	@"SHF_NOTE_NV_CUINFO"
        /*0018*/ 	.short	0x0002
        /*001a*/ 	.short	0x0064
        /*001c*/ 	.short	0x0082
	.zero		2


//--------------------- .nv.info                  --------------------------
	.section	.nv.info,"",@"SHT_CUDA_INFO"
	.align	4


	//----- nvinfo : EIATTR_REGCOUNT
	.align		4
        /*0000*/ 	.byte	0x04, 0x2f
        /*0002*/ 	.short	(.L_2 - .L_1)
	.align		4
.L_1:
        /*0004*/ 	.word	index@(_Z16naiveConvolutionPfS_S_ii)
        /*0008*/ 	.word	0x00000020


	//----- nvinfo : EIATTR_FRAME_SIZE
	.align		4
.L_2:
        /*000c*/ 	.byte	0x04, 0x11
        /*000e*/ 	.short	(.L_4 - .L_3)
	.align		4
.L_3:
        /*0010*/ 	.word	index@(_Z16naiveConvolutionPfS_S_ii)
        /*0014*/ 	.word	0x00000000


	//----- nvinfo : EIATTR_REGCOUNT
	.align		4
.L_4:
        /*0018*/ 	.byte	0x04, 0x2f
        /*001a*/ 	.short	(.L_6 - .L_5)
	.align		4
.L_5:
        /*001c*/ 	.word	index@(_Z25constantMemoryConvolutionPfS_ii)
        /*0020*/ 	.word	0x00000020


	//----- nvinfo : EIATTR_FRAME_SIZE
	.align		4
.L_6:
        /*0024*/ 	.byte	0x04, 0x11
        /*0026*/ 	.short	(.L_8 - .L_7)
	.align		4
.L_7:
        /*0028*/ 	.word	index@(_Z25constantMemoryConvolutionPfS_ii)
        /*002c*/ 	.word	0x00000000


	//----- nvinfo : EIATTR_MIN_STACK_SIZE
	.align		4
.L_8:
        /*0030*/ 	.byte	0x04, 0x12
        /*0032*/ 	.short	(.L_10 - .L_9)
	.align		4
.L_9:
        /*0034*/ 	.word	index@(_Z25constantMemoryConvolutionPfS_ii)
        /*0038*/ 	.word	0x00000000


	//----- nvinfo : EIATTR_MIN_STACK_SIZE
	.align		4
.L_10:
        /*003c*/ 	.byte	0x04, 0x12
        /*003e*/ 	.short	(.L_12 - .L_11)
	.align		4
.L_11:
        /*0040*/ 	.word	index@(_Z16naiveConvolutionPfS_S_ii)
        /*0044*/ 	.word	0x00000000
.L_12:


//--------------------- .nv.compat                --------------------------
	.section	.nv.compat,"",@"SHT_CUDA_COMPAT_INFO"
	.align	4
        /*0000*/ 	.byte	0x02, 0x09, 0x00, 0x00, 0x02, 0x02, 0x01, 0x00, 0x02, 0x05, 0x05, 0x00, 0x03, 0x07, 0x01, 0x01
        /*0010*/ 	.byte	0x02, 0x03, 0x00, 0x00, 0x02, 0x06, 0x01, 0x00, 0x04, 0x0b, 0x08, 0x00, 0x09, 0x00, 0x00, 0x00
        /*0020*/ 	.byte	0x00, 0x00, 0x00, 0x00


//--------------------- .nv.info._Z25constantMemoryConvolutionPfS_ii --------------------------
	.section	.nv.info._Z25constantMemoryConvolutionPfS_ii,"",@"SHT_CUDA_INFO"
	.sectionflags	@""
	.align	4


	//----- nvinfo : EIATTR_CUDA_API_VERSION
	.align		4
        /*0000*/ 	.byte	0x04, 0x37
        /*0002*/ 	.short	(.L_14 - .L_13)
.L_13:
        /*0004*/ 	.word	0x00000082


	//----- nvinfo : EIATTR_KPARAM_INFO
	.align		4
.L_14:
        /*0008*/ 	.byte	0x04, 0x17
        /*000a*/ 	.short	(.L_16 - .L_15)
.L_15:
        /*000c*/ 	.word	0x00000000
        /*0010*/ 	.short	0x0003
        /*0012*/ 	.short	0x0014
        /*0014*/ 	.byte	0x00, 0xf0, 0x11, 0x00


	//----- nvinfo : EIATTR_KPARAM_INFO
	.align		4
.L_16:
        /*0018*/ 	.byte	0x04, 0x17
        /*001a*/ 	.short	(.L_18 - .L_17)
.L_17:
        /*001c*/ 	.word	0x00000000
        /*0020*/ 	.short	0x0002
        /*0022*/ 	.short	0x0010
        /*0024*/ 	.byte	0x00, 0xf0, 0x11, 0x00


	//----- nvinfo : EIATTR_KPARAM_INFO
	.align		4
.L_18:
        /*0028*/ 	.byte	0x04, 0x17
        /*002a*/ 	.short	(.L_20 - .L_19)
.L_19:
        /*002c*/ 	.word	0x00000000
        /*0030*/ 	.short	0x0001
        /*0032*/ 	.short	0x0008
        /*0034*/ 	.byte	0x00, 0xf5, 0x21, 0x00


	//----- nvinfo : EIATTR_KPARAM_INFO
	.align		4
.L_20:
        /*0038*/ 	.byte	0x04, 0x17
        /*003a*/ 	.short	(.L_22 - .L_21)
.L_21:
        /*003c*/ 	.word	0x00000000
        /*0040*/ 	.short	0x0000
        /*0042*/ 	.short	0x0000
        /*0044*/ 	.byte	0x00, 0xf5, 0x21, 0x00


	//----- nvinfo : EIATTR_SPARSE_MMA_MASK
	.align		4
.L_22:
        /*0048*/ 	.byte	0x03, 0x50
        /*004a*/ 	.short	0x0000


	//----- nvinfo : EIATTR_MAXREG_COUNT
	.align		4
        /*004c*/ 	.byte	0x03, 0x1b
        /*004e*/ 	.short	0x00ff


	//----- nvinfo : EIATTR_MERCURY_ISA_VERSION
	.align		4
        /*0050*/ 	.byte	0x03, 0x5f
        /*0052*/ 	.short	0x0101


	//----- nvinfo : EIATTR_VRC_CTA_INIT_COUNT
	.align		4
        /*0054*/ 	.byte	0x02, 0x4a
	.zero		1
	.zero		1


	//----- nvinfo : EIATTR_EXIT_INSTR_OFFSETS
	.align		4
        /*0058*/ 	.byte	0x04, 0x1c
        /*005a*/ 	.short	(.L_24 - .L_23)


	//   ....[0]....
.L_23:
        /*005c*/ 	.word	0x00000070


	//   ....[1]....
        /*0060*/ 	.word	0x00000b70


	//----- nvinfo : EIATTR_CRS_STACK_SIZE
	.align		4
.L_24:
        /*0064*/ 	.byte	0x04, 0x1e
        /*0066*/ 	.short	(.L_26 - .L_25)
.L_25:
        /*0068*/ 	.word	0x00000000


	//----- nvinfo : EIATTR_CBANK_PARAM_SIZE
	.align		4
.L_26:
        /*006c*/ 	.byte	0x03, 0x19
        /*006e*/ 	.short	0x0018


	//----- nvinfo : EIATTR_PARAM_CBANK
	.align		4
        /*0070*/ 	.byte	0x04, 0x0a
        /*0072*/ 	.short	(.L_28 - .L_27)
	.align		4
.L_27:
        /*0074*/ 	.word	index@(.nv.constant0._Z25constantMemoryConvolutionPfS_ii)
        /*0078*/ 	.short	0x0380
        /*007a*/ 	.short	0x0018


	//----- nvinfo : EIATTR_SW_WAR
	.align		4
.L_28:
        /*007c*/ 	.byte	0x04, 0x36
        /*007e*/ 	.short	(.L_30 - .L_29)
.L_29:
        /*0080*/ 	.word	0x00000008
.L_30:


//--------------------- .nv.info._Z16naiveConvolutionPfS_S_ii --------------------------
	.section	.nv.info._Z16naiveConvolutionPfS_S_ii,"",@"SHT_CUDA_INFO"
	.sectionflags	@""
	.align	4


	//----- nvinfo : EIATTR_CUDA_API_VERSION
	.align		4
        /*0000*/ 	.byte	0x04, 0x37
        /*0002*/ 	.short	(.L_32 - .L_31)
.L_31:
        /*0004*/ 	.word	0x00000082


	//----- nvinfo : EIATTR_KPARAM_INFO
	.align		4
.L_32:
        /*0008*/ 	.byte	0x04, 0x17
        /*000a*/ 	.short	(.L_34 - .L_33)
.L_33:
        /*000c*/ 	.word	0x00000000
        /*0010*/ 	.short	0x0004
        /*0012*/ 	.short	0x001c
        /*0014*/ 	.byte	0x00, 0xf0, 0x11, 0x00


	//----- nvinfo : EIATTR_KPARAM_INFO
	.align		4
.L_34:
        /*0018*/ 	.byte	0x04, 0x17
        /*001a*/ 	.short	(.L_36 - .L_35)
.L_35:
        /*001c*/ 	.word	0x00000000
        /*0020*/ 	.short	0x0003
        /*0022*/ 	.short	0x0018
        /*0024*/ 	.byte	0x00, 0xf0, 0x11, 0x00


	//----- nvinfo : EIATTR_KPARAM_INFO
	.align		4
.L_36:
        /*0028*/ 	.byte	0x04, 0x17
        /*002a*/ 	.short	(.L_38 - .L_37)
.L_37:
        /*002c*/ 	.word	0x00000000
        /*0030*/ 	.short	0x0002
        /*0032*/ 	.short	0x0010
        /*0034*/ 	.byte	0x00, 0xf5, 0x21, 0x00


	//----- nvinfo : EIATTR_KPARAM_INFO
	.align		4
.L_38:
        /*0038*/ 	.byte	0x04, 0x17
        /*003a*/ 	.short	(.L_40 - .L_39)
.L_39:
        /*003c*/ 	.word	0x00000000
        /*0040*/ 	.short	0x0001
        /*0042*/ 	.short	0x0008
        /*0044*/ 	.byte	0x00, 0xf5, 0x21, 0x00


	//----- nvinfo : EIATTR_KPARAM_INFO
	.align		4
.L_40:
        /*0048*/ 	.byte	0x04, 0x17
        /*004a*/ 	.short	(.L_42 - .L_41)
.L_41:
        /*004c*/ 	.word	0x00000000
        /*0050*/ 	.short	0x0000
        /*0052*/ 	.short	0x0000
        /*0054*/ 	.byte	0x00, 0xf5, 0x21, 0x00


	//----- nvinfo : EIATTR_SPARSE_MMA_MASK
	.align		4
.L_42:
        /*0058*/ 	.byte	0x03, 0x50
        /*005a*/ 	.short	0x0000


	//----- nvinfo : EIATTR_MAXREG_COUNT
	.align		4
        /*005c*/ 	.byte	0x03, 0x1b
        /*005e*/ 	.short	0x00ff


	//----- nvinfo : EIATTR_MERCURY_ISA_VERSION
	.align		4
        /*0060*/ 	.byte	0x03, 0x5f
        /*0062*/ 	.short	0x0101


	//----- nvinfo : EIATTR_VRC_CTA_INIT_COUNT
	.align		4
        /*0064*/ 	.byte	0x02, 0x4a
	.zero		1
	.zero		1


	//----- nvinfo : EIATTR_EXIT_INSTR_OFFSETS
	.align		4
        /*0068*/ 	.byte	0x04, 0x1c
        /*006a*/ 	.short	(.L_44 - .L_43)


	//   ....[0]....
.L_43:
        /*006c*/ 	.word	0x00000070


	//   ....[1]....
        /*0070*/ 	.word	0x00000bb0


	//----- nvinfo : EIATTR_CRS_STACK_SIZE
	.align		4
.L_44:
        /*0074*/ 	.byte	0x04, 0x1e
        /*0076*/ 	.short	(.L_46 - .L_45)
.L_45:
        /*0078*/ 	.word	0x00000000


	//----- nvinfo : EIATTR_CBANK_PARAM_SIZE
	.align		4
.L_46:
        /*007c*/ 	.byte	0x03, 0x19
        /*007e*/ 	.short	0x0020


	//----- nvinfo : EIATTR_PARAM_CBANK
	.align		4
        /*0080*/ 	.byte	0x04, 0x0a
        /*0082*/ 	.short	(.L_48 - .L_47)
	.align		4
.L_47:
        /*0084*/ 	.word	index@(.nv.constant0._Z16naiveConvolutionPfS_S_ii)
        /*0088*/ 	.short	0x0380
        /*008a*/ 	.short	0x0020


	//----- nvinfo : EIATTR_SW_WAR
	.align		4
.L_48:
        /*008c*/ 	.byte	0x04, 0x36
        /*008e*/ 	.short	(.L_50 - .L_49)
.L_49:
        /*0090*/ 	.word	0x00000008
.L_50:


//--------------------- .nv.callgraph             --------------------------
	.section	.nv.callgraph,"",@"SHT_CUDA_CALLGRAPH"
	.align	4
	.sectionentsize	8
	.align		4
        /*0000*/ 	.word	0x00000000
	.align		4
        /*0004*/ 	.word	0xffffffff
	.align		4
        /*0008*/ 	.word	0x00000000
	.align		4
        /*000c*/ 	.word	0xfffffffe
	.align		4
        /*0010*/ 	.word	0x00000000
	.align		4
        /*0014*/ 	.word	0xfffffffd
	.align		4
        /*0018*/ 	.word	0x00000000
	.align		4
        /*001c*/ 	.word	0xfffffffc


//--------------------- .nv.constant3             --------------------------
	.section	.nv.constant3,"a",@progbits
	.align	4
.nv.constant3:
	.type		d_mask,@object
	.size		d_mask,(.L_0 - d_mask)
d_mask:
	.zero		20
.L_0:


//--------------------- .text._Z25constantMemoryConvolutionPfS_ii --------------------------
	.section	.text._Z25constantMemoryConvolutionPfS_ii,"ax",@progbits
	.align	128
        .global         _Z25constantMemoryConvolutionPfS_ii
        .type           _Z25constantMemoryConvolutionPfS_ii,@function
        .size           _Z25constantMemoryConvolutionPfS_ii,(.L_x_14 - _Z25constantMemoryConvolutionPfS_ii)
        .other          _Z25constantMemoryConvolutionPfS_ii,@"STO_CUDA_ENTRY STV_DEFAULT"
_Z25constantMemoryConvolutionPfS_ii:
.text._Z25constantMemoryConvolutionPfS_ii:
[----:B------:R-:W-:Y:S01]  /*0000*/  LDC R1, c[0x0][0x37c] ;  /* 0x0000df00ff017b82 */ /* 0x000fe20000000800 */
[----:B------:R-:W0:Y:S07]  /*0010*/  S2R R3, SR_TID.X ;  /* 0x0000000000037919 */ /* 0x000e2e0000002100 */
[----:B------:R-:W0:Y:S01]  /*0020*/  S2UR UR5, SR_CTAID.X ;  /* 0x00000000000579c3 */ /* 0x000e220000002500 */
[----:B------:R-:W1:Y:S07]  /*0030*/  LDCU UR4, c[0x0][0x390] ;  /* 0x00007200ff0477ac */ /* 0x000e6e0008000800 */
[----:B------:R-:W0:Y:S02]  /*0040*/  LDC R0, c[0x0][0x360] ;  /* 0x0000d800ff007b82 */ /* 0x000e240000000800 */
[----:B0-----:R-:W-:-:S05]  /*0050*/  IMAD R0, R0, UR5, R3 ;  /* 0x0000000500007c24 */ /* 0x001fca000f8e0203 */
[----:B-1----:R-:W-:-:S13]  /*0060*/  ISETP.GE.AND P0, PT, R0, UR4, PT ;  /* 0x0000000400007c0c */ /* 0x002fda000bf06270 */
[----:B------:R-:W-:Y:S05]  /*0070*/  @P0 EXIT ;  /* 0x000000000000094d */ /* 0x000fea0003800000 */
[----:B------:R-:W0:Y:S01]  /*0080*/  LDC R3, c[0x0][0x394] ;  /* 0x0000e500ff037b82 */ /* 0x000e220000000800 */
[----:B------:R-:W1:Y:S01]  /*0090*/  LDCU.64 UR6, c[0x0][0x358] ;  /* 0x00006b00ff0677ac */ /* 0x000e620008000a00 */
[----:B------:R-:W-:Y:S01]  /*00a0*/  IMAD.MOV.U32 R2, RZ, RZ, RZ ;  /* 0x000000ffff027224 */ /* 0x000fe200078e00ff */
[C---:B0-----:R-:W-:Y:S02]  /*00b0*/  ISETP.GE.AND P0, PT, R3.reuse, -0x1, PT ;  /* 0xffffffff0300780c */ /* 0x041fe40003f06270 */
[----:B------:R-:W-:-:S11]  /*00c0*/  LEA.HI R3, R3, R3, RZ, 0x1 ;  /* 0x0000000303037211 */ /* 0x000fd600078f08ff */
[----:B-1----:R-:W-:Y:S05]  /*00d0*/  @!P0 BRA `(.L_x_0) ;  /* 0x0000000800988947 */ /* 0x002fea0003800000 */
[----:B------:R-:W-:Y:S01]  /*00e0*/  SHF.R.S32.HI R3, RZ, 0x1, R3 ;  /* 0x00000001ff037819 */ /* 0x000fe20000011403 */
[----:B------:R-:W-:-:S03]  /*00f0*/  IMAD.MOV.U32 R2, RZ, RZ, RZ ;  /* 0x000000ffff027224 */ /* 0x000fc600078e00ff */
[----:B------:R-:W-:Y:S01]  /*0100*/  IABS R4, R3 ;  /* 0x0000000300047213 */ /* 0x000fe20000000000 */
[----:B------:R-:W-:-:S04]  /*0110*/  IMAD.MOV R20, RZ, RZ, -R3 ;  /* 0x000000ffff147224 */ /* 0x000fc800078e0a03 */
[----:B------:R-:W-:-:S05]  /*0120*/  IMAD.IADD R4, R3, 0x1, R4 ;  /* 0x0000000103047824 */ /* 0x000fca00078e0204 */
[C---:B------:R-:W-:Y:S02]  /*0130*/  ISETP.GE.U32.AND P0, PT, R4.reuse, 0x7, PT ;  /* 0x000000070400780c */ /* 0x040fe40003f06070 */
[----:B------:R-:W-:-:S04]  /*0140*/  IADD3 R5, PT, PT, R4, 0x1, RZ ;  /* 0x0000000104057810 */ /* 0x000fc80007ffe0ff */
[----:B------:R-:W-:-:S07]  /*0150*/  LOP3.LUT R6, R5, 0x7, RZ, 0xc0, !PT ;  /* 0x0000000705067812 */ /* 0x000fce00078ec0ff */
[----:B------:R-:W-:Y:S05]  /*0160*/  @!P0 BRA `(.L_x_1) ;  /* 0x00000004003c8947 */ /* 0x000fea0003800000 */
[----:B------:R-:W-:Y:S01]  /*0170*/  LOP3.LUT R21, R5, 0xfffffff8, RZ, 0xc0, !PT ;  /* 0xfffffff805157812 */ /* 0x000fe200078ec0ff */
[----:B------:R-:W-:Y:S01]  /*0180*/  IMAD.MOV.U32 R2, RZ, RZ, RZ ;  /* 0x000000ffff027224 */ /* 0x000fe200078e00ff */
[----:B------:R-:W-:Y:S01]  /*0190*/  IADD3 R20, PT, PT, -R3, 0x3, RZ ;  /* 0x0000000303147810 */ /* 0x000fe20007ffe1ff */
[----:B------:R-:W-:Y:S01]  /*01a0*/  IMAD.MOV.U32 R8, RZ, RZ, 0x3 ;  /* 0x00000003ff087424 */ /* 0x000fe200078e00ff */
[----:B------:R-:W-:Y:S01]  /*01b0*/  IADD3 R7, PT, PT, R0, -R3, RZ ;  /* 0x8000000300077210 */ /* 0x000fe20007ffe0ff */
[----:B------:R-:W0:Y:S01]  /*01c0*/  LDCU UR4, c[0x0][0x390] ;  /* 0x00007200ff0477ac */ /* 0x000e220008000800 */
[----:B------:R-:W-:-:S07]  /*01d0*/  IADD3 R21, PT, PT, -R21, RZ, RZ ;  /* 0x000000ff15157210 */ /* 0x000fce0007ffe1ff */
.L_x_2:
[----:B0-----:R-:W-:-:S04]  /*01e0*/  ISETP.GE.AND P4, PT, R7, UR4, PT ;  /* 0x0000000407007c0c */ /* 0x001fc8000bf86270 */
[----:B------:R-:W-:-:S13]  /*01f0*/  ISETP.LT.OR P4, PT, R7, RZ, P4 ;  /* 0x000000ff0700720c */ /* 0x000fda0002781670 */
[----:B------:R-:W0:Y:S02]  /*0200*/  @!P4 LDC.64 R12, c[0x0][0x380] ;  /* 0x0000e000ff0ccb82 */ /* 0x000e240000000a00 */
[----:B0-----:R-:W-:-:S05]  /*0210*/  @!P4 IMAD.WIDE.U32 R12, R7, 0x4, R12 ;  /* 0x00000004070cc825 */ /* 0x001fca00078e000c */
[----:B------:R0:W2:Y:S01]  /*0220*/  @!P4 LDG.E R15, desc[UR6][R12.64] ;  /* 0x000000060c0fc981 */ /* 0x0000a2000c1e1900 */
[----:B------:R-:W-:Y:S01]  /*0230*/  VIADD R9, R8, 0xfffffffd ;  /* 0xfffffffd08097836 */ /* 0x000fe20000000000 */
[C---:B------:R-:W-:Y:S01]  /*0240*/  IADD3 R11, PT, PT, R7.reuse, 0x2, RZ ;  /* 0x00000002070b7810 */ /* 0x040fe20007ffe0ff */
[C---:B------:R-:W-:Y:S01]  /*0250*/  VIADD R22, R7.reuse, 0x1 ;  /* 0x0000000107167836 */ /* 0x040fe20000000000 */
[----:B------:R-:W-:Y:S01]  /*0260*/  IADD3 R19, PT, PT, R7, 0x4, RZ ;  /* 0x0000000407137810 */ /* 0x000fe20007ffe0ff */
[----:B------:R-:W-:Y:S01]  /*0270*/  IMAD.SHL.U32 R9, R9, 0x4, RZ ;  /* 0x0000000409097824 */ /* 0x000fe200078e00ff */
[----:B------:R-:W-:Y:S01]  /*0280*/  ISETP.GE.AND P2, PT, R11, UR4, PT ;  /* 0x000000040b007c0c */ /* 0x000fe2000bf46270 */
[----:B------:R-:W-:Y:S01]  /*0290*/  VIADD R18, R7, 0x3 ;  /* 0x0000000307127836 */ /* 0x000fe20000000000 */
[C---:B------:R-:W-:Y:S01]  /*02a0*/  ISETP.GE.AND P3, PT, R22.reuse, UR4, PT ;  /* 0x0000000416007c0c */ /* 0x040fe2000bf66270 */
[----:B------:R-:W2:Y:S01]  /*02b0*/  @!P4 LDC R10, c[0x3][R9] ;  /* 0x00c00000090acb82 */ /* 0x000ea20000000800 */
[----:B------:R-:W-:Y:S01]  /*02c0*/  ISETP.LT.OR P2, PT, R11, RZ, P2 ;  /* 0x000000ff0b00720c */ /* 0x000fe20001741670 */
[C---:B------:R-:W-:Y:S01]  /*02d0*/  VIADD R23, R7.reuse, 0x5 ;  /* 0x0000000507177836 */ /* 0x040fe20000000000 */
[----:B------:R-:W-:Y:S01]  /*02e0*/  ISETP.LT.OR P3, PT, R22, RZ, P3 ;  /* 0x000000ff1600720c */ /* 0x000fe20001f61670 */
[----:B------:R-:W-:Y:S01]  /*02f0*/  VIADD R25, R7, 0x6 ;  /* 0x0000000607197836 */ /* 0x000fe20000000000 */
[----:B------:R-:W-:-:S02]  /*0300*/  ISETP.GE.AND P1, PT, R18, UR4, PT ;  /* 0x0000000412007c0c */ /* 0x000fc4000bf26270 */
[C---:B------:R-:W-:Y:S02]  /*0310*/  ISETP.GE.AND P0, PT, R19.reuse, UR4, PT ;  /* 0x0000000413007c0c */ /* 0x040fe4000bf06270 */
[----:B------:R-:W-:Y:S02]  /*0320*/  ISETP.LT.OR P1, PT, R18, RZ, P1 ;  /* 0x000000ff1200720c */ /* 0x000fe40000f21670 */
[----:B------:R-:W-:Y:S02]  /*0330*/  ISETP.LT.OR P0, PT, R19, RZ, P0 ;  /* 0x000000ff1300720c */ /* 0x000fe40000701670 */
[----:B------:R-:W-:Y:S01]  /*0340*/  ISETP.GE.AND P5, PT, R25, UR4, PT ;  /* 0x0000000419007c0c */ /* 0x000fe2000bfa6270 */
[----:B0-----:R-:W0:Y:S01]  /*0350*/  @!P2 LDC.64 R12, c[0x0][0x380] ;  /* 0x0000e000ff0cab82 */ /* 0x001e220000000a00 */
[----:B------:R-:W-:Y:S02]  /*0360*/  IADD3 R27, PT, PT, R7, 0x7, RZ ;  /* 0x00000007071b7810 */ /* 0x000fe40007ffe0ff */
[----:B------:R-:W-:-:S02]  /*0370*/  ISETP.LT.OR P5, PT, R25, RZ, P5 ;  /* 0x000000ff1900720c */ /* 0x000fc40002fa1670 */
[----:B------:R-:W-:-:S03]  /*0380*/  ISETP.GE.AND P6, PT, R27, UR4, PT ;  /* 0x000000041b007c0c */ /* 0x000fc6000bfc6270 */
[----:B------:R-:W1:Y:S01]  /*0390*/  @!P3 LDC.64 R28, c[0x0][0x380] ;  /* 0x0000e000ff1cbb82 */ /* 0x000e620000000a00 */
[----:B------:R-:W-:-:S07]  /*03a0*/  ISETP.LT.OR P6, PT, R27, RZ, P6 ;  /* 0x000000ff1b00720c */ /* 0x000fce00037c1670 */
[----:B------:R-:W3:Y:S01]  /*03b0*/  @!P0 LDC.64 R16, c[0x0][0x380] ;  /* 0x0000e000ff108b82 */ /* 0x000ee20000000a00 */
[----:B0-----:R-:W-:-:S04]  /*03c0*/  @!P2 IMAD.WIDE.U32 R12, R11, 0x4, R12 ;  /* 0x000000040b0ca825 */ /* 0x001fc800078e000c */
[----:B-1----:R-:W-:Y:S02]  /*03d0*/  @!P3 IMAD.WIDE.U32 R28, R22, 0x4, R28 ;  /* 0x00000004161cb825 */ /* 0x002fe400078e001c */
[----:B------:R0:W4:Y:S04]  /*03e0*/  @!P2 LDG.E R22, desc[UR6][R12.64] ;  /* 0x000000060c16a981 */ /* 0x000128000c1e1900 */
[----:B------:R-:W5:Y:S01]  /*03f0*/  @!P3 LDG.E R29, desc[UR6][R28.64] ;  /* 0x000000061c1db981 */ /* 0x000f62000c1e1900 */
[----:B---3--:R-:W-:Y:S01]  /*0400*/  @!P0 IMAD.WIDE.U32 R16, R19, 0x4, R16 ;  /* 0x0000000413108825 */ /* 0x008fe200078e0010 */
[----:B0-----:R-:W0:Y:S05]  /*0410*/  @!P5 LDC.64 R12, c[0x0][0x380] ;  /* 0x0000e000ff0cdb82 */ /* 0x001e2a0000000a00 */
[----:B------:R-:W3:Y:S01]  /*0420*/  @!P0 LDG.E R17, desc[UR6][R16.64] ;  /* 0x0000000610118981 */ /* 0x000ee2000c1e1900 */
[----:B0-----:R-:W-:-:S06]  /*0430*/  @!P5 IMAD.WIDE.U32 R24, R25, 0x4, R12 ;  /* 0x000000041918d825 */ /* 0x001fcc00078e000c */
[----:B------:R-:W3:Y:S01]  /*0440*/  @!P5 LDG.E R25, desc[UR6][R24.64] ;  /* 0x000000061819d981 */ /* 0x000ee2000c1e1900 */
[----:B--2---:R-:W-:Y:S01]  /*0450*/  @!P4 FFMA R2, R15, R10, R2 ;  /* 0x0000000a0f02c223 */ /* 0x004fe20000000002 */
[C---:B------:R-:W-:Y:S01]  /*0460*/  ISETP.GE.AND P4, PT, R23.reuse, UR4, PT ;  /* 0x0000000417007c0c */ /* 0x040fe2000bf86270 */
[----:B------:R-:W0:Y:S03]  /*0470*/  @!P1 LDC.64 R14, c[0x0][0x380] ;  /* 0x0000e000ff0e9b82 */ /* 0x000e260000000a00 */
[----:B------:R-:W-:-:S13]  /*0480*/  ISETP.LT.OR P4, PT, R23, RZ, P4 ;  /* 0x000000ff1700720c */ /* 0x000fda0002781670 */
[----:B------:R-:W1:Y:S01]  /*0490*/  @!P4 LDC.64 R10, c[0x0][0x380] ;  /* 0x0000e000ff0acb82 */ /* 0x000e620000000a00 */
[----:B0-----:R-:W-:-:S07]  /*04a0*/  @!P1 IMAD.WIDE.U32 R14, R18, 0x4, R14 ;  /* 0x00000004120e9825 */ /* 0x001fce00078e000e */
[----:B------:R-:W0:Y:S01]  /*04b0*/  @!P6 LDC.64 R18, c[0x0][0x380] ;  /* 0x0000e000ff12eb82 */ /* 0x000e220000000a00 */
[----:B------:R2:W3:Y:S01]  /*04c0*/  @!P1 LDG.E R15, desc[UR6][R14.64] ;  /* 0x000000060e0f9981 */ /* 0x0004e2000c1e1900 */
[----:B-1----:R-:W-:-:S06]  /*04d0*/  @!P4 IMAD.WIDE.U32 R10, R23, 0x4, R10 ;  /* 0x00000004170ac825 */ /* 0x002fcc00078e000a */
[----:B------:R1:W3:Y:S01]  /*04e0*/  @!P4 LDG.E R11, desc[UR6][R10.64] ;  /* 0x000000060a0bc981 */ /* 0x0002e2000c1e1900 */
[----:B0-----:R-:W-:-:S06]  /*04f0*/  @!P6 IMAD.WIDE.U32 R18, R27, 0x4, R18 ;  /* 0x000000041b12e825 */ /* 0x001fcc00078e0012 */
[----:B------:R-:W3:Y:S01]  /*0500*/  @!P6 LDG.E R19, desc[UR6][R18.64] ;  /* 0x000000061213e981 */ /* 0x000ee2000c1e1900 */
[----:B------:R-:W5:Y:S08]  /*0510*/  @!P3 LDC R12, c[0x3][R9+0x4] ;  /* 0x00c00100090cbb82 */ /* 0x000f700000000800 */
[----:B------:R-:W4:Y:S08]  /*0520*/  @!P2 LDC R13, c[0x3][R9+0x8] ;  /* 0x00c00200090dab82 */ /* 0x000f300000000800 */
[----:B------:R-:W3:Y:S08]  /*0530*/  @!P1 LDC R23, c[0x3][R9+0xc] ;  /* 0x00c0030009179b82 */ /* 0x000ef00000000800 */
[----:B--2---:R-:W0:Y:S01]  /*0540*/  @!P0 LDC R14, c[0x3][R9+0x10] ;  /* 0x00c00400090e8b82 */ /* 0x004e220000000800 */
[----:B-----5:R-:W-:-:S07]  /*0550*/  @!P3 FFMA R2, R29, R12, R2 ;  /* 0x0000000c1d02b223 */ /* 0x020fce0000000002 */
[----:B------:R-:W2:Y:S01]  /*0560*/  @!P4 LDC R26, c[0x3][R9+0x14] ;  /* 0x00c00500091acb82 */ /* 0x000ea20000000800 */
[----:B----4-:R-:W-:-:S07]  /*0570*/  @!P2 FFMA R2, R22, R13, R2 ;  /* 0x0000000d1602a223 */ /* 0x010fce0000000002 */
[----:B------:R-:W4:Y:S01]  /*0580*/  @!P5 LDC R16, c[0x3][R9+0x18] ;  /* 0x00c006000910db82 */ /* 0x000f220000000800 */
[----:B------:R-:W-:-:S07]  /*0590*/  VIADD R21, R21, 0x8 ;  /* 0x0000000815157836 */ /* 0x000fce0000000000 */
[----:B-1----:R-:W1:Y:S01]  /*05a0*/  @!P6 LDC R10, c[0x3][R9+0x1c] ;  /* 0x00c00700090aeb82 */ /* 0x002e620000000800 */
[----:B------:R-:W-:Y:S01]  /*05b0*/  VIADD R20, R20, 0x8 ;  /* 0x0000000814147836 */ /* 0x000fe20000000000 */
[----:B------:R-:W-:Y:S01]  /*05c0*/  IADD3 R8, PT, PT, R8, 0x8, RZ ;  /* 0x0000000808087810 */ /* 0x000fe20007ffe0ff */
[----:B------:R-:W-:Y:S02]  /*05d0*/  VIADD R7, R7, 0x8 ;  /* 0x0000000807077836 */ /* 0x000fe40000000000 */
[----:B---3--:R-:W-:-:S04]  /*05e0*/  @!P1 FFMA R2, R15, R23, R2 ;  /* 0x000000170f029223 */ /* 0x008fc80000000002 */
[----:B0-----:R-:W-:Y:S01]  /*05f0*/  @!P0 FFMA R2, R17, R14, R2 ;  /* 0x0000000e11028223 */ /* 0x001fe20000000002 */
[----:B------:R-:W-:-:S03]  /*0600*/  ISETP.NE.AND P0, PT, R21, RZ, PT ;  /* 0x000000ff1500720c */ /* 0x000fc60003f05270 */
[----:B--2---:R-:W-:-:S04]  /*0610*/  @!P4 FFMA R2, R11, R26, R2 ;  /* 0x0000001a0b02c223 */ /* 0x004fc80000000002 */
[----:B----4-:R-:W-:-:S04]  /*0620*/  @!P5 FFMA R2, R25, R16, R2 ;  /* 0x000000101902d223 */ /* 0x010fc80000000002 */
[----:B-1----:R-:W-:Y:S02]  /*0630*/  @!P6 FFMA R2, R19, R10, R2 ;  /* 0x0000000a1302e223 */ /* 0x002fe40000000002 */
[----:B------:R-:W-:Y:S05]  /*0640*/  @P0 BRA `(.L_x_2) ;  /* 0xfffffff800e40947 */ /* 0x000fea000383ffff */
[----:B------:R-:W-:-:S07]  /*0650*/  VIADD R20, R20, 0xfffffffd ;  /* 0xfffffffd14147836 */ /* 0x000fce0000000000 */
.L_x_1:
[----:B------:R-:W-:-:S13]  /*0660*/  ISETP.NE.AND P0, PT, R6, RZ, PT ;  /* 0x000000ff0600720c */ /* 0x000fda0003f05270 */
[----:B------:R-:W-:Y:S05]  /*0670*/  @!P0 BRA `(.L_x_0) ;  /* 0x0000000400308947 */ /* 0x000fea0003800000 */
[----:B------:R-:W-:Y:S02]  /*0680*/  ISETP.GE.U32.AND P0, PT, R6, 0x4, PT ;  /* 0x000000040600780c */ /* 0x000fe40003f06070 */
[----:B------:R-:W-:-:S11]  /*0690*/  LOP3.LUT P3, R5, R5, 0x3, RZ, 0xc0, !PT ;  /* 0x0000000305057812 */ /* 0x000fd6000786c0ff */
[----:B------:R-:W-:Y:S05]  /*06a0*/  @!P0 BRA `(.L_x_3) ;  /* 0x00000000008c8947 */ /* 0x000fea0003800000 */
[----:B------:R-:W-:-:S04]  /*06b0*/  IADD3 R15, PT, PT, R0, R20, RZ ;  /* 0x00000014000f7210 */ /* 0x000fc80007ffe0ff */
[C---:B------:R-:W-:Y:S01]  /*06c0*/  ISETP.GE.AND P0, PT, R15.reuse, UR4, PT ;  /* 0x000000040f007c0c */ /* 0x040fe2000bf06270 */
[C---:B------:R-:W-:Y:S01]  /*06d0*/  VIADD R17, R15.reuse, 0x1 ;  /* 0x000000010f117836 */ /* 0x040fe20000000000 */
[C---:B------:R-:W-:Y:S01]  /*06e0*/  IADD3 R21, PT, PT, R15.reuse, 0x3, RZ ;  /* 0x000000030f157810 */ /* 0x040fe20007ffe0ff */
[C---:B------:R-:W-:Y:S01]  /*06f0*/  VIADD R19, R15.reuse, 0x2 ;  /* 0x000000020f137836 */ /* 0x040fe20000000000 */
[----:B------:R-:W-:Y:S02]  /*0700*/  ISETP.LT.OR P0, PT, R15, RZ, P0 ;  /* 0x000000ff0f00720c */ /* 0x000fe40000701670 */
[----:B------:R-:W-:Y:S02]  /*0710*/  ISETP.GE.AND P1, PT, R17, UR4, PT ;  /* 0x0000000411007c0c */ /* 0x000fe4000bf26270 */
[----:B------:R-:W-:Y:S02]  /*0720*/  ISETP.GE.AND P2, PT, R19, UR4, PT ;  /* 0x0000000413007c0c */ /* 0x000fe4000bf46270 */
[----:B------:R-:W-:-:S02]  /*0730*/  ISETP.LT.OR P1, PT, R17, RZ, P1 ;  /* 0x000000ff1100720c */ /* 0x000fc40000f21670 */
[----:B------:R-:W-:Y:S02]  /*0740*/  ISETP.GE.AND P4, PT, R21, UR4, PT ;  /* 0x0000000415007c0c */ /* 0x000fe4000bf86270 */
[----:B------:R-:W-:Y:S02]  /*0750*/  ISETP.LT.OR P2, PT, R19, RZ, P2 ;  /* 0x000000ff1300720c */ /* 0x000fe40001741670 */
[----:B------:R-:W-:Y:S01]  /*0760*/  ISETP.LT.OR P4, PT, R21, RZ, P4 ;  /* 0x000000ff1500720c */ /* 0x000fe20002781670 */
[----:B------:R-:W0:Y:S08]  /*0770*/  @!P0 LDC.64 R12, c[0x0][0x380] ;  /* 0x0000e000ff0c8b82 */ /* 0x000e300000000a00 */
[----:B------:R-:W1:Y:S08]  /*0780*/  @!P1 LDC.64 R10, c[0x0][0x380] ;  /* 0x0000e000ff0a9b82 */ /* 0x000e700000000a00 */
[----:B------:R-:W2:Y:S08]  /*0790*/  @!P2 LDC.64 R8, c[0x0][0x380] ;  /* 0x0000e000ff08ab82 */ /* 0x000eb00000000a00 */
[----:B------:R-:W3:Y:S01]  /*07a0*/  @!P4 LDC.64 R6, c[0x0][0x380] ;  /* 0x0000e000ff06cb82 */ /* 0x000ee20000000a00 */
[----:B0-----:R-:W-:-:S06]  /*07b0*/  @!P0 IMAD.WIDE.U32 R12, R15, 0x4, R12 ;  /* 0x000000040f0c8825 */ /* 0x001fcc00078e000c */
[----:B------:R0:W4:Y:S01]  /*07c0*/  @!P0 LDG.E R13, desc[UR6][R12.64] ;  /* 0x000000060c0d8981 */ /* 0x000122000c1e1900 */
[----:B-1----:R-:W-:-:S06]  /*07d0*/  @!P1 IMAD.WIDE.U32 R10, R17, 0x4, R10 ;  /* 0x00000004110a9825 */ /* 0x002fcc00078e000a */
[----:B------:R-:W5:Y:S01]  /*07e0*/  @!P1 LDG.E R11, desc[UR6][R10.64] ;  /* 0x000000060a0b9981 */ /* 0x000f62000c1e1900 */
[----:B--2---:R-:W-:-:S06]  /*07f0*/  @!P2 IMAD.WIDE.U32 R8, R19, 0x4, R8 ;  /* 0x000000041308a825 */ /* 0x004fcc00078e0008 */
[----:B------:R-:W2:Y:S01]  /*0800*/  @!P2 LDG.E R9, desc[UR6][R8.64] ;  /* 0x000000060809a981 */ /* 0x000ea2000c1e1900 */
[----:B---3--:R-:W-:-:S06]  /*0810*/  @!P4 IMAD.WIDE.U32 R6, R21, 0x4, R6 ;  /* 0x000000041506c825 */ /* 0x008fcc00078e0006 */
[----:B------:R-:W3:Y:S01]  /*0820*/  @!P4 LDG.E R7, desc[UR6][R6.64] ;  /* 0x000000060607c981 */ /* 0x000ee2000c1e1900 */
[----:B------:R-:W-:-:S04]  /*0830*/  IMAD.IADD R14, R20, 0x1, R3 ;  /* 0x00000001140e7824 */ /* 0x000fc800078e0203 */
[----:B------:R-:W-:-:S04]  /*0840*/  IMAD.SHL.U32 R14, R14, 0x4, RZ ;  /* 0x000000040e0e7824 */ /* 0x000fc800078e00ff */
[----:B------:R-:W4:Y:S08]  /*0850*/  @!P0 LDC R15, c[0x3][R14] ;  /* 0x00c000000e0f8b82 */ /* 0x000f300000000800 */
[----:B------:R-:W5:Y:S08]  /*0860*/  @!P1 LDC R16, c[0x3][R14+0x4] ;  /* 0x00c001000e109b82 */ /* 0x000f700000000800 */
[----:B------:R-:W2:Y:S08]  /*0870*/  @!P2 LDC R17, c[0x3][R14+0x8] ;  /* 0x00c002000e11ab82 */ /* 0x000eb00000000800 */
[----:B0-----:R-:W3:Y:S01]  /*0880*/  @!P4 LDC R12, c[0x3][R14+0xc] ;  /* 0x00c003000e0ccb82 */ /* 0x001ee20000000800 */
[----:B------:R-:W-:Y:S01]  /*0890*/  IADD3 R20, PT, PT, R20, 0x4, RZ ;  /* 0x0000000414147810 */ /* 0x000fe20007ffe0ff */
[----:B----4-:R-:W-:-:S04]  /*08a0*/  @!P0 FFMA R2, R13, R15, R2 ;  /* 0x0000000f0d028223 */ /* 0x010fc80000000002 */
[----:B-----5:R-:W-:-:S04]  /*08b0*/  @!P1 FFMA R2, R11, R16, R2 ;  /* 0x000000100b029223 */ /* 0x020fc80000000002 */
[----:B--2---:R-:W-:-:S04]  /*08c0*/  @!P2 FFMA R2, R9, R17, R2 ;  /* 0x000000110902a223 */ /* 0x004fc80000000002 */
[----:B---3--:R-:W-:-:S07]  /*08d0*/  @!P4 FFMA R2, R7, R12, R2 ;  /* 0x0000000c0702c223 */ /* 0x008fce0000000002 */
.L_x_3:
[----:B------:R-:W-:Y:S05]  /*08e0*/  @!P3 BRA `(.L_x_0) ;  /* 0x000000000094b947 */ /* 0x000fea0003800000 */
[----:B------:R-:W-:Y:S02]  /*08f0*/  ISETP.NE.AND P0, PT, R5, 0x1, PT ;  /* 0x000000010500780c */ /* 0x000fe40003f05270 */
[----:B------:R-:W-:-:S04]  /*0900*/  LOP3.LUT R4, R4, 0x1, RZ, 0xc0, !PT ;  /* 0x0000000104047812 */ /* 0x000fc800078ec0ff */
[----:B------:R-:W-:-:S07]  /*0910*/  ISETP.NE.U32.AND P2, PT, R4, 0x1, PT ;  /* 0x000000010400780c */ /* 0x000fce0003f45070 */
[----:B------:R-:W-:Y:S06]  /*0920*/  @!P0 BRA `(.L_x_4) ;  /* 0x00000000004c8947 */ /* 0x000fec0003800000 */
[----:B------:R-:W-:-:S04]  /*0930*/  IMAD.IADD R11, R0, 0x1, R20 ;  /* 0x00000001000b7824 */ /* 0x000fc800078e0214 */
[C---:B------:R-:W-:Y:S01]  /*0940*/  VIADD R9, R11.reuse, 0x1 ;  /* 0x000000010b097836 */ /* 0x040fe20000000000 */
[----:B------:R-:W-:-:S04]  /*0950*/  ISETP.GE.AND P0, PT, R11, UR4, PT ;  /* 0x000000040b007c0c */ /* 0x000fc8000bf06270 */
[----:B------:R-:W-:Y:S02]  /*0960*/  ISETP.LT.OR P0, PT, R11, RZ, P0 ;  /* 0x000000ff0b00720c */ /* 0x000fe40000701670 */
[----:B------:R-:W-:-:S04]  /*0970*/  ISETP.GE.AND P1, PT, R9, UR4, PT ;  /* 0x0000000409007c0c */ /* 0x000fc8000bf26270 */
[----:B------:R-:W-:-:S07]  /*0980*/  ISETP.LT.OR P1, PT, R9, RZ, P1 ;  /* 0x000000ff0900720c */ /* 0x000fce0000f21670 */
[----:B------:R-:W0:Y:S08]  /*0990*/  @!P0 LDC.64 R4, c[0x0][0x380] ;  /* 0x0000e000ff048b82 */ /* 0x000e300000000a00 */
[----:B------:R-:W1:Y:S01]  /*09a0*/  @!P1 LDC.64 R6, c[0x0][0x380] ;  /* 0x0000e000ff069b82 */ /* 0x000e620000000a00 */
[----:B0-----:R-:W-:-:S06]  /*09b0*/  @!P0 IMAD.WIDE.U32 R4, R11, 0x4, R4 ;  /* 0x000000040b048825 */ /* 0x001fcc00078e0004 */
[----:B------:R-:W2:Y:S01]  /*09c0*/  @!P0 LDG.E R5, desc[UR6][R4.64] ;  /* 0x0000000604058981 */ /* 0x000ea2000c1e1900 */
[----:B-1----:R-:W-:-:S06]  /*09d0*/  @!P1 IMAD.WIDE.U32 R6, R9, 0x4, R6 ;  /* 0x0000000409069825 */ /* 0x002fcc00078e0006 */
[----:B------:R-:W3:Y:S01]  /*09e0*/  @!P1 LDG.E R7, desc[UR6][R6.64] ;  /* 0x0000000606079981 */ /* 0x000ee2000c1e1900 */
[----:B------:R-:W-:-:S05]  /*09f0*/  IADD3 R8, PT, PT, R20, R3, RZ ;  /* 0x0000000314087210 */ /* 0x000fca0007ffe0ff */
[----:B------:R-:W-:-:S04]  /*0a00*/  IMAD.SHL.U32 R10, R8, 0x4, RZ ;  /* 0x00000004080a7824 */ /* 0x000fc800078e00ff */
[----:B------:R-:W2:Y:S08]  /*0a10*/  @!P0 LDC R8, c[0x3][R10] ;  /* 0x00c000000a088b82 */ /* 0x000eb00000000800 */
[----:B------:R-:W3:Y:S01]  /*0a20*/  @!P1 LDC R9, c[0x3][R10+0x4] ;  /* 0x00c001000a099b82 */ /* 0x000ee20000000800 */
[----:B------:R-:W-:Y:S02]  /*0a30*/  VIADD R20, R20, 0x2 ;  /* 0x0000000214147836 */ /* 0x000fe40000000000 */
[----:B--2---:R-:W-:-:S04]  /*0a40*/  @!P0 FFMA R2, R5, R8, R2 ;  /* 0x0000000805028223 */ /* 0x004fc80000000002 */
[----:B---3--:R-:W-:-:S07]  /*0a50*/  @!P1 FFMA R2, R7, R9, R2 ;  /* 0x0000000907029223 */ /* 0x008fce0000000002 */
.L_x_4:
[----:B------:R-:W-:Y:S05]  /*0a60*/  @!P2 BRA `(.L_x_0) ;  /* 0x000000000034a947 */ /* 0x000fea0003800000 */
[----:B------:R-:W-:Y:S01]  /*0a70*/  IADD3 R7, PT, PT, R0, R20, RZ ;  /* 0x0000001400077210 */ /* 0x000fe20007ffe0ff */
[----:B------:R-:W-:Y:S03]  /*0a80*/  BSSY.RECONVERGENT B0, `(.L_x_0) ;  /* 0x000000b000007945 */ /* 0x000fe60003800200 */
[----:B------:R-:W-:-:S04]  /*0a90*/  ISETP.GE.AND P0, PT, R7, UR4, PT ;  /* 0x0000000407007c0c */ /* 0x000fc8000bf06270 */
[----:B------:R-:W-:-:S13]  /*0aa0*/  ISETP.LT.OR P0, PT, R7, RZ, P0 ;  /* 0x000000ff0700720c */ /* 0x000fda0000701670 */
[----:B------:R-:W-:Y:S05]  /*0ab0*/  @P0 BRA `(.L_x_5) ;  /* 0x00000000001c0947 */ /* 0x000fea0003800000 */
[----:B------:R-:W0:Y:S02]  /*0ac0*/  LDC.64 R4, c[0x0][0x380] ;  /* 0x0000e000ff047b82 */ /* 0x000e240000000a00 */
[----:B0-----:R-:W-:-:S06]  /*0ad0*/  IMAD.WIDE.U32 R4, R7, 0x4, R4 ;  /* 0x0000000407047825 */ /* 0x001fcc00078e0004 */
[----:B------:R-:W2:Y:S01]  /*0ae0*/  LDG.E R5, desc[UR6][R4.64] ;  /* 0x0000000604057981 */ /* 0x000ea2000c1e1900 */
[----:B------:R-:W-:-:S05]  /*0af0*/  IMAD.IADD R3, R20, 0x1, R3 ;  /* 0x0000000114037824 */ /* 0x000fca00078e0203 */
[----:B------:R-:W-:-:S06]  /*0b00*/  SHF.L.U32 R3, R3, 0x2, RZ ;  /* 0x0000000203037819 */ /* 0x000fcc00000006ff */
[----:B------:R-:W2:Y:S02]  /*0b10*/  LDC R3, c[0x3][R3] ;  /* 0x00c0000003037b82 */ /* 0x000ea40000000800 */
[----:B--2---:R-:W-:-:S07]  /*0b20*/  FFMA R2, R5, R3, R2 ;  /* 0x0000000305027223 */ /* 0x004fce0000000002 */
.L_x_5:
[----:B------:R-:W-:Y:S05]  /*0b30*/  BSYNC.RECONVERGENT B0 ;  /* 0x0000000000007941 */ /* 0x000fea0003800200 */
.L_x_0:
[----:B------:R-:W0:Y:S02]  /*0b40*/  LDC.64 R4, c[0x0][0x388] ;  /* 0x0000e200ff047b82 */ /* 0x000e240000000a00 */
[----:B0-----:R-:W-:-:S05]  /*0b50*/  IMAD.WIDE R4, R0, 0x4, R4 ;  /* 0x0000000400047825 */ /* 0x001fca00078e0204 */
[----:B------:R-:W-:Y:S01]  /*0b60*/  STG.E desc[UR6][R4.64], R2 ;  /* 0x0000000204007986 */ /* 0x000fe2000c101906 */
[----:B------:R-:W-:Y:S05]  /*0b70*/  EXIT ;  /* 0x000000000000794d */ /* 0x000fea0003800000 */
.L_x_6:
[----:B------:R-:W-:-:S00]  /*0b80*/  BRA `(.L_x_6) ;  /* 0xfffffffc00fc7947 */ /* 0x000fc0000383ffff */
[----:B------:R-:W-:-:S00]  /*0b90*/  NOP ;  /* 0x0000000000007918 */ /* 0x000fc00000000000 */
        /* <DEDUP_REMOVED lines=14> */
.L_x_14:


//--------------------- .text._Z16naiveConvolutionPfS_S_ii --------------------------
	.section	.text._Z16naiveConvolutionPfS_S_ii,"ax",@progbits
	.align	128
        .global         _Z16naiveConvolutionPfS_S_ii
        .type           _Z16naiveConvolutionPfS_S_ii,@function
        .size           _Z16naiveConvolutionPfS_S_ii,(.L_x_15 - _Z16naiveConvolutionPfS_S_ii)
        .other          _Z16naiveConvolutionPfS_S_ii,@"STO_CUDA_ENTRY STV_DEFAULT"
_Z16naiveConvolutionPfS_S_ii:
.text._Z16naiveConvolutionPfS_S_ii:
        /* <DEDUP_REMOVED lines=23> */
[----:B------:R-:W0:Y:S01]  /*0170*/  LDC.64 R12, c[0x0][0x390] ;  /* 0x0000e400ff0c7b82 */ /* 0x000e220000000a00 */
[----:B------:R-:W-:Y:S01]  /*0180*/  LOP3.LUT R10, R5, 0xfffffff8, RZ, 0xc0, !PT ;  /* 0xfffffff8050a7812 */ /* 0x000fe200078ec0ff */
[----:B------:R-:W-:Y:S01]  /*0190*/  IMAD.MOV.U32 R2, RZ, RZ, RZ ;  /* 0x000000ffff027224 */ /* 0x000fe200078e00ff */
[----:B------:R-:W-:Y:S01]  /*01a0*/  IADD3 R9, PT, PT, -R3, 0x3, RZ ;  /* 0x0000000303097810 */ /* 0x000fe20007ffe1ff */
[----:B------:R-:W-:Y:S01]  /*01b0*/  IMAD.MOV.U32 R8, RZ, RZ, 0x3 ;  /* 0x00000003ff087424 */ /* 0x000fe200078e00ff */
[----:B------:R-:W-:Y:S01]  /*01c0*/  IADD3 R7, PT, PT, R0, -R3, RZ ;  /* 0x8000000300077210 */ /* 0x000fe20007ffe0ff */
[----:B------:R-:W1:Y:S01]  /*01d0*/  LDCU UR4, c[0x0][0x398] ;  /* 0x00007300ff0477ac */ /* 0x000e620008000800 */
[----:B------:R-:W-:-:S07]  /*01e0*/  IADD3 R10, PT, PT, -R10, RZ, RZ ;  /* 0x000000ff0a0a7210 */ /* 0x000fce0007ffe1ff */
.L_x_9:
[C---:B------:R-:W-:Y:S01]  /*01f0*/  VIADD R21, R7.reuse, 0x1 ;  /* 0x0000000107157836 */ /* 0x040fe20000000000 */
[----:B-1----:R-:W-:Y:S01]  /*0200*/  ISETP.GE.AND P3, PT, R7, UR4, PT ;  /* 0x0000000407007c0c */ /* 0x002fe2000bf66270 */
[----:B------:R-:W-:-:S03]  /*0210*/  VIADD R15, R8, 0xfffffffd ;  /* 0xfffffffd080f7836 */ /* 0x000fc60000000000 */
[----:B------:R-:W-:Y:S01]  /*0220*/  ISETP.LT.OR P3, PT, R7, RZ, P3 ;  /* 0x000000ff0700720c */ /* 0x000fe20001f61670 */
[----:B0-----:R-:W-:Y:S01]  /*0230*/  IMAD.WIDE R14, R15, 0x4, R12 ;  /* 0x000000040f0e7825 */ /* 0x001fe200078e020c */
[----:B------:R-:W-:-:S04]  /*0240*/  ISETP.GE.AND P4, PT, R21, UR4, PT ;  /* 0x0000000415007c0c */ /* 0x000fc8000bf86270 */
[----:B------:R-:W-:-:S07]  /*0250*/  ISETP.LT.OR P4, PT, R21, RZ, P4 ;  /* 0x000000ff1500720c */ /* 0x000fce0002781670 */
[----:B------:R-:W0:Y:S06]  /*0260*/  @!P3 LDC.64 R18, c[0x0][0x380] ;  /* 0x0000e000ff12bb82 */ /* 0x000e2c0000000a00 */
[----:B------:R-:W2:Y:S02]  /*0270*/  @!P4 LDG.E R24, desc[UR6][R14.64+0x4] ;  /* 0x000004060e18c981 */ /* 0x000ea4000c1e1900 */
[----:B------:R-:W1:Y:S01]  /*0280*/  @!P4 LDC.64 R16, c[0x0][0x380] ;  /* 0x0000e000ff10cb82 */ /* 0x000e620000000a00 */
[----:B0-----:R-:W-:-:S06]  /*0290*/  @!P3 IMAD.WIDE.U32 R18, R7, 0x4, R18 ;  /* 0x000000040712b825 */ /* 0x001fcc00078e0012 */
[----:B------:R-:W3:Y:S01]  /*02a0*/  @!P3 LDG.E R19, desc[UR6][R18.64] ;  /* 0x000000061213b981 */ /* 0x000ee2000c1e1900 */
[----:B-1----:R-:W-:-:S03]  /*02b0*/  @!P4 IMAD.WIDE.U32 R20, R21, 0x4, R16 ;  /* 0x000000041514c825 */ /* 0x002fc600078e0010 */
[----:B------:R-:W3:Y:S04]  /*02c0*/  @!P3 LDG.E R16, desc[UR6][R14.64] ;  /* 0x000000060e10b981 */ /* 0x000ee8000c1e1900 */
[----:B------:R-:W2:Y:S01]  /*02d0*/  @!P4 LDG.E R21, desc[UR6][R20.64] ;  /* 0x000000061415c981 */ /* 0x000ea2000c1e1900 */
[C---:B------:R-:W-:Y:S01]  /*02e0*/  IADD3 R25, PT, PT, R7.reuse, 0x2, RZ ;  /* 0x0000000207197810 */ /* 0x040fe20007ffe0ff */
[----:B------:R-:W-:-:S03]  /*02f0*/  VIADD R29, R7, 0x3 ;  /* 0x00000003071d7836 */ /* 0x000fc60000000000 */
[----:B------:R-:W-:Y:S02]  /*0300*/  ISETP.GE.AND P0, PT, R25, UR4, PT ;  /* 0x0000000419007c0c */ /* 0x000fe4000bf06270 */
[----:B------:R-:W-:Y:S02]  /*0310*/  ISETP.GE.AND P2, PT, R29, UR4, PT ;  /* 0x000000041d007c0c */ /* 0x000fe4000bf46270 */
[----:B------:R-:W-:Y:S02]  /*0320*/  ISETP.LT.OR P0, PT, R25, RZ, P0 ;  /* 0x000000ff1900720c */ /* 0x000fe40000701670 */
[----:B------:R-:W-:Y:S01]  /*0330*/  ISETP.LT.OR P2, PT, R29, RZ, P2 ;  /* 0x000000ff1d00720c */ /* 0x000fe20001741670 */
[C---:B------:R-:W-:Y:S01]  /*0340*/  VIADD R17, R7.reuse, 0x4 ;  /* 0x0000000407117836 */ /* 0x040fe20000000000 */
[----:B------:R-:W-:-:S04]  /*0350*/  IADD3 R11, PT, PT, R7, 0x5, RZ ;  /* 0x00000005070b7810 */ /* 0x000fc80007ffe0ff */
[----:B------:R-:W-:-:S05]  /*0360*/  ISETP.GE.AND P1, PT, R17, UR4, PT ;  /* 0x0000000411007c0c */ /* 0x000fca000bf26270 */
[----:B------:R-:W0:Y:S01]  /*0370*/  @!P0 LDC.64 R22, c[0x0][0x380] ;  /* 0x0000e000ff168b82 */ /* 0x000e220000000a00 */
[----:B------:R-:W-:Y:S02]  /*0380*/  ISETP.GE.AND P5, PT, R11, UR4, PT ;  /* 0x000000040b007c0c */ /* 0x000fe4000bfa6270 */
[----:B------:R-:W-:Y:S01]  /*0390*/  ISETP.LT.OR P1, PT, R17, RZ, P1 ;  /* 0x000000ff1100720c */ /* 0x000fe20000f21670 */
[----:B------:R-:W-:Y:S02]  /*03a0*/  VIADD R27, R7, 0x6 ;  /* 0x00000006071b7836 */ /* 0x000fe40000000000 */
[----:B0-----:R-:W-:-:S04]  /*03b0*/  @!P0 IMAD.WIDE.U32 R22, R25, 0x4, R22 ;  /* 0x0000000419168825 */ /* 0x001fc800078e0016 */
[----:B---3--:R-:W-:Y:S02]  /*03c0*/  @!P3 FFMA R2, R19, R16, R2 ;  /* 0x000000101302b223 */ /* 0x008fe40000000002 */
[----:B------:R-:W0:Y:S01]  /*03d0*/  @!P2 LDC.64 R18, c[0x0][0x380] ;  /* 0x0000e000ff12ab82 */ /* 0x000e220000000a00 */
[----:B------:R-:W-:Y:S01]  /*03e0*/  ISETP.LT.OR P3, PT, R11, RZ, P5 ;  /* 0x000000ff0b00720c */ /* 0x000fe20002f61670 */
[----:B--2---:R-:W-:-:S06]  /*03f0*/  @!P4 FFMA R2, R21, R24, R2 ;  /* 0x000000181502c223 */ /* 0x004fcc0000000002 */
[----:B------:R-:W1:Y:S01]  /*0400*/  @!P1 LDC.64 R20, c[0x0][0x380] ;  /* 0x0000e000ff149b82 */ /* 0x000e620000000a00 */
[----:B------:R-:W-:-:S05]  /*0410*/  ISETP.GE.AND P4, PT, R27, UR4, PT ;  /* 0x000000041b007c0c */ /* 0x000fca000bf86270 */
[----:B------:R-:W2:Y:S02]  /*0420*/  @!P3 LDG.E R26, desc[UR6][R14.64+0x14] ;  /* 0x000014060e1ab981 */ /* 0x000ea4000c1e1900 */
[----:B------:R-:W3:Y:S01]  /*0430*/  @!P3 LDC.64 R24, c[0x0][0x380] ;  /* 0x0000e000ff18bb82 */ /* 0x000ee20000000a00 */
[----:B------:R-:W-:Y:S01]  /*0440*/  ISETP.LT.OR P4, PT, R27, RZ, P4 ;  /* 0x000000ff1b00720c */ /* 0x000fe20002781670 */
[----:B0-----:R-:W-:-:S04]  /*0450*/  @!P2 IMAD.WIDE.U32 R18, R29, 0x4, R18 ;  /* 0x000000041d12a825 */ /* 0x001fc800078e0012 */
[----:B------:R-:W-:Y:S02]  /*0460*/  VIADD R29, R7, 0x7 ;  /* 0x00000007071d7836 */ /* 0x000fe40000000000 */
[----:B------:R-:W4:Y:S03]  /*0470*/  @!P2 LDG.E R19, desc[UR6][R18.64] ;  /* 0x000000061213a981 */ /* 0x000f26000c1e1900 */
[----:B------:R-:W-:-:S04]  /*0480*/  ISETP.GE.AND P5, PT, R29, UR4, PT ;  /* 0x000000041d007c0c */ /* 0x000fc8000bfa6270 */
[----:B------:R-:W-:Y:S01]  /*0490*/  ISETP.LT.OR P5, PT, R29, RZ, P5 ;  /* 0x000000ff1d00720c */ /* 0x000fe20002fa1670 */
[----:B-1----:R-:W-:Y:S02]  /*04a0*/  @!P1 IMAD.WIDE.U32 R20, R17, 0x4, R20 ;  /* 0x0000000411149825 */ /* 0x002fe400078e0014 */
[----:B------:R-:W0:Y:S01]  /*04b0*/  @!P4 LDC.64 R16, c[0x0][0x380] ;  /* 0x0000e000ff10cb82 */ /* 0x000e220000000a00 */
[----:B------:R-:W5:Y:S01]  /*04c0*/  @!P0 LDG.E R18, desc[UR6][R14.64+0x8] ;  /* 0x000008060e128981 */ /* 0x000f62000c1e1900 */
[----:B---3--:R-:W-:-:S03]  /*04d0*/  @!P3 IMAD.WIDE.U32 R24, R11, 0x4, R24 ;  /* 0x000000040b18b825 */ /* 0x008fc600078e0018 */
[----:B------:R-:W5:Y:S04]  /*04e0*/  @!P0 LDG.E R11, desc[UR6][R22.64] ;  /* 0x00000006160b8981 */ /* 0x000f68000c1e1900 */
[----:B------:R-:W2:Y:S04]  /*04f0*/  @!P3 LDG.E R25, desc[UR6][R24.64] ;  /* 0x000000061819b981 */ /* 0x000ea8000c1e1900 */
[----:B------:R-:W3:Y:S04]  /*0500*/  @!P5 LDG.E R28, desc[UR6][R14.64+0x1c] ;  /* 0x00001c060e1cd981 */ /* 0x000ee8000c1e1900 */
[----:B------:R1:W2:Y:S04]  /*0510*/  @!P1 LDG.E R23, desc[UR6][R20.64] ;  /* 0x0000000614179981 */ /* 0x0002a8000c1e1900 */
[----:B------:R-:W4:Y:S04]  /*0520*/  @!P2 LDG.E R22, desc[UR6][R14.64+0xc] ;  /* 0x00000c060e16a981 */ /* 0x000f28000c1e1900 */
[----:B------:R-:W2:Y:S01]  /*0530*/  @!P1 LDG.E R24, desc[UR6][R14.64+0x10] ;  /* 0x000010060e189981 */ /* 0x000ea2000c1e1900 */
[----:B-1----:R-:W1:Y:S01]  /*0540*/  @!P5 LDC.64 R20, c[0x0][0x380] ;  /* 0x0000e000ff14db82 */ /* 0x002e620000000a00 */
[----:B0-----:R-:W-:-:S02]  /*0550*/  @!P4 IMAD.WIDE.U32 R16, R27, 0x4, R16 ;  /* 0x000000041b10c825 */ /* 0x001fc400078e0010 */
[----:B------:R-:W3:Y:S04]  /*0560*/  @!P4 LDG.E R27, desc[UR6][R14.64+0x18] ;  /* 0x000018060e1bc981 */ /* 0x000ee8000c1e1900 */
[----:B------:R-:W3:Y:S01]  /*0570*/  @!P4 LDG.E R17, desc[UR6][R16.64] ;  /* 0x000000061011c981 */ /* 0x000ee2000c1e1900 */
[----:B-1----:R-:W-:-:S06]  /*0580*/  @!P5 IMAD.WIDE.U32 R20, R29, 0x4, R20 ;  /* 0x000000041d14d825 */ /* 0x002fcc00078e0014 */
[----:B------:R-:W3:Y:S01]  /*0590*/  @!P5 LDG.E R21, desc[UR6][R20.64] ;  /* 0x000000061415d981 */ /* 0x000ee2000c1e1900 */
[----:B------:R-:W-:Y:S01]  /*05a0*/  IADD3 R10, PT, PT, R10, 0x8, RZ ;  /* 0x000000080a0a7810 */ /* 0x000fe20007ffe0ff */
[----:B------:R-:W-:Y:S01]  /*05b0*/  VIADD R9, R9, 0x8 ;  /* 0x0000000809097836 */ /* 0x000fe20000000000 */
[----:B------:R-:W-:Y:S01]  /*05c0*/  IADD3 R7, PT, PT, R7, 0x8, RZ ;  /* 0x0000000807077810 */ /* 0x000fe20007ffe0ff */
[----:B------:R-:W-:Y:S02]  /*05d0*/  VIADD R8, R8, 0x8 ;  /* 0x0000000808087836 */ /* 0x000fe40000000000 */
[----:B-----5:R-:W-:Y:S01]  /*05e0*/  @!P0 FFMA R2, R11, R18, R2 ;  /* 0x000000120b028223 */ /* 0x020fe20000000002 */
[----:B------:R-:W-:-:S03]  /*05f0*/  ISETP.NE.AND P0, PT, R10, RZ, PT ;  /* 0x000000ff0a00720c */ /* 0x000fc60003f05270 */
[----:B----4-:R-:W-:-:S04]  /*0600*/  @!P2 FFMA R2, R19, R22, R2 ;  /* 0x000000161302a223 */ /* 0x010fc80000000002 */
[----:B--2---:R-:W-:-:S04]  /*0610*/  @!P1 FFMA R2, R23, R24, R2 ;  /* 0x0000001817029223 */ /* 0x004fc80000000002 */
[----:B------:R-:W-:-:S04]  /*0620*/  @!P3 FFMA R2, R25, R26, R2 ;  /* 0x0000001a1902b223 */ /* 0x000fc80000000002 */
[----:B---3--:R-:W-:-:S04]  /*0630*/  @!P4 FFMA R2, R17, R27, R2 ;  /* 0x0000001b1102c223 */ /* 0x008fc80000000002 */
[----:B------:R-:W-:Y:S01]  /*0640*/  @!P5 FFMA R2, R21, R28, R2 ;  /* 0x0000001c1502d223 */ /* 0x000fe20000000002 */
[----:B------:R-:W-:Y:S06]  /*0650*/  @P0 BRA `(.L_x_9) ;  /* 0xfffffff800e40947 */ /* 0x000fec000383ffff */
[----:B------:R-:W-:-:S07]  /*0660*/  VIADD R12, R9, 0xfffffffd ;  /* 0xfffffffd090c7836 */ /* 0x000fce0000000000 */
.L_x_8:
[----:B------:R-:W-:-:S13]  /*0670*/  ISETP.NE.AND P0, PT, R6, RZ, PT ;  /* 0x000000ff0600720c */ /* 0x000fda0003f05270 */
[----:B------:R-:W-:Y:S05]  /*0680*/  @!P0 BRA `(.L_x_7) ;  /* 0x00000004003c8947 */ /* 0x000fea0003800000 */
[----:B------:R-:W-:Y:S02]  /*0690*/  ISETP.GE.U32.AND P0, PT, R6, 0x4, PT ;  /* 0x000000040600780c */ /* 0x000fe40003f06070 */
[----:B------:R-:W-:-:S11]  /*06a0*/  LOP3.LUT P3, R5, R5, 0x3, RZ, 0xc0, !PT ;  /* 0x0000000305057812 */ /* 0x000fd6000786c0ff */
[----:B------:R-:W-:Y:S05]  /*06b0*/  @!P0 BRA `(.L_x_10) ;  /* 0x0000000000908947 */ /* 0x000fea0003800000 */
[----:B------:R-:W-:Y:S01]  /*06c0*/  IMAD.IADD R21, R0, 0x1, R12 ;  /* 0x0000000100157824 */ /* 0x000fe200078e020c */
[----:B------:R-:W0:Y:S01]  /*06d0*/  LDC.64 R6, c[0x0][0x390] ;  /* 0x0000e400ff067b82 */ /* 0x000e220000000a00 */
[----:B------:R-:W-:Y:S02]  /*06e0*/  IMAD.IADD R19, R12, 0x1, R3 ;  /* 0x000000010c137824 */ /* 0x000fe400078e0203 */
[C---:B------:R-:W-:Y:S01]  /*06f0*/  VIADD R25, R21.reuse, 0x2 ;  /* 0x0000000215197836 */ /* 0x040fe20000000000 */
[C---:B------:R-:W-:Y:S02]  /*0700*/  ISETP.GE.AND P0, PT, R21.reuse, UR4, PT ;  /* 0x0000000415007c0c */ /* 0x040fe4000bf06270 */
[C---:B------:R-:W-:Y:S02]  /*0710*/  IADD3 R23, PT, PT, R21.reuse, 0x1, RZ ;  /* 0x0000000115177810 */ /* 0x040fe40007ffe0ff */
[----:B------:R-:W-:Y:S02]  /*0720*/  ISETP.LT.OR P0, PT, R21, RZ, P0 ;  /* 0x000000ff1500720c */ /* 0x000fe40000701670 */
[----:B------:R-:W-:-:S02]  /*0730*/  ISETP.GE.AND P1, PT, R23, UR4, PT ;  /* 0x0000000417007c0c */ /* 0x000fc4000bf26270 */
[----:B------:R-:W-:Y:S02]  /*0740*/  IADD3 R13, PT, PT, R21, 0x3, RZ ;  /* 0x00000003150d7810 */ /* 0x000fe40007ffe0ff */
[----:B------:R-:W-:Y:S02]  /*0750*/  ISETP.GE.AND P2, PT, R25, UR4, PT ;  /* 0x0000000419007c0c */ /* 0x000fe4000bf46270 */
[----:B------:R-:W-:Y:S02]  /*0760*/  ISETP.LT.OR P1, PT, R23, RZ, P1 ;  /* 0x000000ff1700720c */ /* 0x000fe40000f21670 */
[----:B------:R-:W-:Y:S02]  /*0770*/  ISETP.LT.OR P2, PT, R25, RZ, P2 ;  /* 0x000000ff1900720c */ /* 0x000fe40001741670 */
[C---:B------:R-:W-:Y:S01]  /*0780*/  ISETP.GE.AND P4, PT, R13.reuse, UR4, PT ;  /* 0x000000040d007c0c */ /* 0x040fe2000bf86270 */
[----:B------:R-:W1:Y:S03]  /*0790*/  @!P0 LDC.64 R16, c[0x0][0x380] ;  /* 0x0000e000ff108b82 */ /* 0x000e660000000a00 */
[----:B------:R-:W-:Y:S01]  /*07a0*/  ISETP.LT.OR P4, PT, R13, RZ, P4 ;  /* 0x000000ff0d00720c */ /* 0x000fe20002781670 */
[----:B0-----:R-:W-:-:S04]  /*07b0*/  IMAD.WIDE R6, R19, 0x4, R6 ;  /* 0x0000000413067825 */ /* 0x001fc800078e0206 */
[----:B------:R-:W0:Y:S01]  /*07c0*/  @!P1 LDC.64 R14, c[0x0][0x380] ;  /* 0x0000e000ff0e9b82 */ /* 0x000e220000000a00 */
[----:B------:R-:W2:Y:S04]  /*07d0*/  @!P0 LDG.E R18, desc[UR6][R6.64] ;  /* 0x0000000606128981 */ /* 0x000ea8000c1e1900 */
[----:B------:R-:W3:Y:S03]  /*07e0*/  @!P1 LDG.E R19, desc[UR6][R6.64+0x4] ;  /* 0x0000040606139981 */ /* 0x000ee6000c1e1900 */
[----:B------:R-:W4:Y:S01]  /*07f0*/  @!P2 LDC.64 R10, c[0x0][0x380] ;  /* 0x0000e000ff0aab82 */ /* 0x000f220000000a00 */
[----:B------:R-:W5:Y:S07]  /*0800*/  @!P4 LDG.E R20, desc[UR6][R6.64+0xc] ;  /* 0x00000c060614c981 */ /* 0x000f6e000c1e1900 */
[----:B------:R-:W4:Y:S01]  /*0810*/  @!P4 LDC.64 R8, c[0x0][0x380] ;  /* 0x0000e000ff08cb82 */ /* 0x000f220000000a00 */
[----:B-1----:R-:W-:-:S06]  /*0820*/  @!P0 IMAD.WIDE.U32 R16, R21, 0x4, R16 ;  /* 0x0000000415108825 */ /* 0x002fcc00078e0010 */
[----:B------:R-:W2:Y:S01]  /*0830*/  @!P0 LDG.E R17, desc[UR6][R16.64] ;  /* 0x0000000610118981 */ /* 0x000ea2000c1e1900 */
[----:B0-----:R-:W-:-:S06]  /*0840*/  @!P1 IMAD.WIDE.U32 R14, R23, 0x4, R14 ;  /* 0x00000004170e9825 */ /* 0x001fcc00078e000e */
[----:B------:R-:W3:Y:S01]  /*0850*/  @!P1 LDG.E R15, desc[UR6][R14.64] ;  /* 0x000000060e0f9981 */ /* 0x000ee2000c1e1900 */
[----:B----4-:R-:W-:-:S06]  /*0860*/  @!P2 IMAD.WIDE.U32 R10, R25, 0x4, R10 ;  /* 0x00000004190aa825 */ /* 0x010fcc00078e000a */
[----:B------:R-:W4:Y:S01]  /*0870*/  @!P2 LDG.E R11, desc[UR6][R10.64] ;  /* 0x000000060a0ba981 */ /* 0x000f22000c1e1900 */
[----:B------:R-:W-:-:S03]  /*0880*/  @!P4 IMAD.WIDE.U32 R8, R13, 0x4, R8 ;  /* 0x000000040d08c825 */ /* 0x000fc600078e0008 */
[----:B------:R-:W4:Y:S04]  /*0890*/  @!P2 LDG.E R13, desc[UR6][R6.64+0x8] ;  /* 0x00000806060da981 */ /* 0x000f28000c1e1900 */
[----:B------:R-:W5:Y:S01]  /*08a0*/  @!P4 LDG.E R9, desc[UR6][R8.64] ;  /* 0x000000060809c981 */ /* 0x000f62000c1e1900 */
[----:B------:R-:W-:Y:S01]  /*08b0*/  IADD3 R12, PT, PT, R12, 0x4, RZ ;  /* 0x000000040c0c7810 */ /* 0x000fe20007ffe0ff */
[----:B--2---:R-:W-:-:S04]  /*08c0*/  @!P0 FFMA R2, R17, R18, R2 ;  /* 0x0000001211028223 */ /* 0x004fc80000000002 */
[----:B---3--:R-:W-:-:S04]  /*08d0*/  @!P1 FFMA R2, R15, R19, R2 ;  /* 0x000000130f029223 */ /* 0x008fc80000000002 */
[----:B----4-:R-:W-:-:S04]  /*08e0*/  @!P2 FFMA R2, R11, R13, R2 ;  /* 0x0000000d0b02a223 */ /* 0x010fc80000000002 */
[----:B-----5:R-:W-:-:S07]  /*08f0*/  @!P4 FFMA R2, R9, R20, R2 ;  /* 0x000000140902c223 */ /* 0x020fce0000000002 */
.L_x_10:
[----:B------:R-:W-:Y:S05]  /*0900*/  @!P3 BRA `(.L_x_7) ;  /* 0x00000000009cb947 */ /* 0x000fea0003800000 */
[----:B------:R-:W-:Y:S02]  /*0910*/  ISETP.NE.AND P0, PT, R5, 0x1, PT ;  /* 0x000000010500780c */ /* 0x000fe40003f05270 */
[----:B------:R-:W-:-:S04]  /*0920*/  LOP3.LUT R4, R4, 0x1, RZ, 0xc0, !PT ;  /* 0x0000000104047812 */ /* 0x000fc800078ec0ff */
[----:B------:R-:W-:-:S07]  /*0930*/  ISETP.NE.U32.AND P2, PT, R4, 0x1, PT ;  /* 0x000000010400780c */ /* 0x000fce0003f45070 */
[----:B------:R-:W-:Y:S06]  /*0940*/  @!P0 BRA `(.L_x_11) ;  /* 0x0000000000508947 */ /* 0x000fec0003800000 */
[----:B------:R-:W-:Y:S01]  /*0950*/  IMAD.IADD R13, R0, 0x1, R12 ;  /* 0x00000001000d7824 */ /* 0x000fe200078e020c */
[----:B------:R-:W0:Y:S01]  /*0960*/  LDC.64 R4, c[0x0][0x390] ;  /* 0x0000e400ff047b82 */ /* 0x000e220000000a00 */
[----:B------:R-:W-:-:S03]  /*0970*/  IMAD.IADD R9, R12, 0x1, R3 ;  /* 0x000000010c097824 */ /* 0x000fc600078e0203 */
[C---:B------:R-:W-:Y:S02]  /*0980*/  ISETP.GE.AND P0, PT, R13.reuse, UR4, PT ;  /* 0x000000040d007c0c */ /* 0x040fe4000bf06270 */
[C---:B------:R-:W-:Y:S02]  /*0990*/  IADD3 R15, PT, PT, R13.reuse, 0x1, RZ ;  /* 0x000000010d0f7810 */ /* 0x040fe40007ffe0ff */
[----:B------:R-:W-:Y:S02]  /*09a0*/  ISETP.LT.OR P0, PT, R13, RZ, P0 ;  /* 0x000000ff0d00720c */ /* 0x000fe40000701670 */
[----:B------:R-:W-:-:S04]  /*09b0*/  ISETP.GE.AND P1, PT, R15, UR4, PT ;  /* 0x000000040f007c0c */ /* 0x000fc8000bf26270 */
[----:B------:R-:W-:-:S07]  /*09c0*/  ISETP.LT.OR P1, PT, R15, RZ, P1 ;  /* 0x000000ff0f00720c */ /* 0x000fce0000f21670 */
[----:B------:R-:W1:Y:S01]  /*09d0*/  @!P0 LDC.64 R6, c[0x0][0x380] ;  /* 0x0000e000ff068b82 */ /* 0x000e620000000a00 */
[----:B0-----:R-:W-:-:S07]  /*09e0*/  IMAD.WIDE R8, R9, 0x4, R4 ;  /* 0x0000000409087825 */ /* 0x001fce00078e0204 */
[----:B------:R-:W0:Y:S01]  /*09f0*/  @!P1 LDC.64 R10, c[0x0][0x380] ;  /* 0x0000e000ff0a9b82 */ /* 0x000e220000000a00 */
[----:B-1----:R-:W-:Y:S02]  /*0a00*/  @!P0 IMAD.WIDE.U32 R4, R13, 0x4, R6 ;  /* 0x000000040d048825 */ /* 0x002fe400078e0006 */
[----:B------:R-:W2:Y:S04]  /*0a10*/  @!P0 LDG.E R13, desc[UR6][R8.64] ;  /* 0x00000006080d8981 */ /* 0x000ea8000c1e1900 */
[----:B------:R-:W2:Y:S01]  /*0a20*/  @!P0 LDG.E R5, desc[UR6][R4.64] ;  /* 0x0000000604058981 */ /* 0x000ea2000c1e1900 */
[----:B0-----:R-:W-:-:S03]  /*0a30*/  @!P1 IMAD.WIDE.U32 R6, R15, 0x4, R10 ;  /* 0x000000040f069825 */ /* 0x001fc600078e000a */
[----:B------:R-:W3:Y:S04]  /*0a40*/  @!P1 LDG.E R10, desc[UR6][R8.64+0x4] ;  /* 0x00000406080a9981 */ /* 0x000ee8000c1e1900 */
[----:B------:R-:W3:Y:S01]  /*0a50*/  @!P1 LDG.E R7, desc[UR6][R6.64] ;  /* 0x0000000606079981 */ /* 0x000ee2000c1e1900 */
[----:B------:R-:W-:Y:S01]  /*0a60*/  IADD3 R12, PT, PT, R12, 0x2, RZ ;  /* 0x000000020c0c7810 */ /* 0x000fe20007ffe0ff */
[----:B--2---:R-:W-:-:S04]  /*0a70*/  @!P0 FFMA R2, R5, R13, R2 ;  /* 0x0000000d05028223 */ /* 0x004fc80000000002 */
[----:B---3--:R-:W-:-:S07]  /*0a80*/  @!P1 FFMA R2, R7, R10, R2 ;  /* 0x0000000a07029223 */ /* 0x008fce0000000002 */
.L_x_11:
[----:B------:R-:W-:Y:S05]  /*0a90*/  @!P2 BRA `(.L_x_7) ;  /* 0x000000000038a947 */ /* 0x000fea0003800000 */
[----:B------:R-:W-:Y:S01]  /*0aa0*/  IMAD.IADD R9, R0, 0x1, R12 ;  /* 0x0000000100097824 */ /* 0x000fe200078e020c */
[----:B------:R-:W-:Y:S04]  /*0ab0*/  BSSY.RECONVERGENT B0, `(.L_x_7) ;  /* 0x000000c000007945 */ /* 0x000fe80003800200 */
[----:B------:R-:W-:-:S04]  /*0ac0*/  ISETP.GE.AND P0, PT, R9, UR4, PT ;  /* 0x0000000409007c0c */ /* 0x000fc8000bf06270 */
[----:B------:R-:W-:-:S13]  /*0ad0*/  ISETP.LT.OR P0, PT, R9, RZ, P0 ;  /* 0x000000ff0900720c */ /* 0x000fda0000701670 */
[----:B------:R-:W-:Y:S05]  /*0ae0*/  @P0 BRA `(.L_x_12) ;  /* 0x0000000000200947 */ /* 0x000fea0003800000 */
[----:B------:R-:W0:Y:S01]  /*0af0*/  LDC.64 R4, c[0x0][0x380] ;  /* 0x0000e000ff047b82 */ /* 0x000e220000000a00 */
[----:B------:R-:W-:-:S07]  /*0b00*/  IADD3 R3, PT, PT, R12, R3, RZ ;  /* 0x000000030c037210 */ /* 0x000fce0007ffe0ff */
[----:B------:R-:W1:Y:S01]  /*0b10*/  LDC.64 R6, c[0x0][0x390] ;  /* 0x0000e400ff067b82 */ /* 0x000e620000000a00 */
[----:B0-----:R-:W-:-:S06]  /*0b20*/  IMAD.WIDE.U32 R4, R9, 0x4, R4 ;  /* 0x0000000409047825 */ /* 0x001fcc00078e0004 */
[----:B------:R-:W2:Y:S01]  /*0b30*/  LDG.E R5, desc[UR6][R4.64] ;  /* 0x0000000604057981 */ /* 0x000ea2000c1e1900 */
[----:B-1----:R-:W-:-:S06]  /*0b40*/  IMAD.WIDE R6, R3, 0x4, R6 ;  /* 0x0000000403067825 */ /* 0x002fcc00078e0206 */
[----:B------:R-:W2:Y:S02]  /*0b50*/  LDG.E R6, desc[UR6][R6.64] ;  /* 0x0000000606067981 */ /* 0x000ea4000c1e1900 */
[----:B--2---:R-:W-:-:S07]  /*0b60*/  FFMA R2, R5, R6, R2 ;  /* 0x0000000605027223 */ /* 0x004fce0000000002 */
.L_x_12:
[----:B------:R-:W-:Y:S05]  /*0b70*/  BSYNC.RECONVERGENT B0 ;  /* 0x0000000000007941 */ /* 0x000fea0003800200 */
.L_x_7:
[----:B------:R-:W0:Y:S02]  /*0b80*/  LDC.64 R4, c[0x0][0x388] ;  /* 0x0000e200ff047b82 */ /* 0x000e240000000a00 */
[----:B0-----:R-:W-:-:S05]  /*0b90*/  IMAD.WIDE R4, R0, 0x4, R4 ;  /* 0x0000000400047825 */ /* 0x001fca00078e0204 */
[----:B------:R-:W-:Y:S01]  /*0ba0*/  STG.E desc[UR6][R4.64], R2 ;  /* 0x0000000204007986 */ /* 0x000fe2000c101906 */
[----:B------:R-:W-:Y:S05]  /*0bb0*/  EXIT ;  /* 0x000000000000794d */ /* 0x000fea0003800000 */
.L_x_13:
        /* <DEDUP_REMOVED lines=12> */
.L_x_15:


//--------------------- .nv.shared.reserved.0     --------------------------
	.section	.nv.shared.reserved.0,"aw",@nobits
	.weak		__nv_reservedSMEM_offset_0_alias
	.size		__nv_reservedSMEM_offset_0_alias, 0, 64
	.other		__nv_reservedSMEM_offset_0_alias,@"STO_CUDA_RESERVED_SHARED STV_DEFAULT"
__nv_reservedSMEM_offset_0_alias:
	.zero		0
	.zero		64


//--------------------- .nv.constant0._Z25constantMemoryConvolutionPfS_ii --------------------------
	.section	.nv.constant0._Z25constantMemoryConvolutionPfS_ii,"a",@progbits
	.sectionflags	@""
	.align	4
.nv.constant0._Z25constantMemoryConvolutionPfS_ii:
	.zero		920


//--------------------- .nv.constant0._Z16naiveConvolutionPfS_S_ii --------------------------
	.section	.nv.constant0._Z16naiveConvolutionPfS_S_ii,"a",@progbits
	.sectionflags	@""
	.align	4
.nv.constant0._Z16naiveConvolutionPfS_S_ii:
	.zero		928


//--------------------- SYMBOLS --------------------------

	.type		.nv.reservedSmem.offset0,@object
	.size		.nv.reservedSmem.offset0,0x4
